//
// Generated by NVIDIA NVVM Compiler
//
// Compiler Build ID: CL-36424714
// Cuda compilation tools, release 13.0, V13.0.88
// Based on NVVM 20.0.0
//

.version 9.0
.target sm_100
.address_size 64

	// .globl	gather_kernel_partial

.visible .entry gather_kernel_partial(
	.param .u64 .ptr .align 1 gather_kernel_partial_param_0,
	.param .u64 .ptr .align 1 gather_kernel_partial_param_1,
	.param .u64 .ptr .align 1 gather_kernel_partial_param_2,
	.param .u32 gather_kernel_partial_param_3,
	.param .f32 gather_kernel_partial_param_4,
	.param .u32 gather_kernel_partial_param_5,
	.param .u32 gather_kernel_partial_param_6,
	.param .u32 gather_kernel_partial_param_7,
	.param .u32 gather_kernel_partial_param_8
)
{
	.reg .pred 	%p<51>;
	.reg .b32 	%r<75>;
	.reg .b32 	%f<130>;
	.reg .b64 	%rd<27>;
	.reg .b64 	%fd<6>;

	ld.param.u64 	%rd2, [gather_kernel_partial_param_0];
	ld.param.u64 	%rd3, [gather_kernel_partial_param_1];
	ld.param.u64 	%rd4, [gather_kernel_partial_param_2];
	ld.param.u32 	%r28, [gather_kernel_partial_param_3];
	ld.param.f32 	%f11, [gather_kernel_partial_param_4];
	ld.param.u32 	%r31, [gather_kernel_partial_param_5];
	ld.param.u32 	%r29, [gather_kernel_partial_param_6];
	ld.param.u32 	%r32, [gather_kernel_partial_param_7];
	ld.param.u32 	%r33, [gather_kernel_partial_param_8];
	mov.u32 	%r35, %ntid.x;
	mov.u32 	%r36, %ctaid.x;
	mov.u32 	%r37, %tid.x;
	mad.lo.s32 	%r1, %r35, %r36, %r37;
	mov.u32 	%r38, %ntid.y;
	mov.u32 	%r39, %ctaid.y;
	mov.u32 	%r40, %tid.y;
	mad.lo.s32 	%r41, %r38, %r39, %r40;
	mov.u32 	%r42, %ntid.z;
	mov.u32 	%r43, %ctaid.z;
	mov.u32 	%r44, %tid.z;
	mad.lo.s32 	%r45, %r42, %r43, %r44;
	shr.u32 	%r46, %r31, 31;
	add.s32 	%r47, %r31, %r46;
	shr.s32 	%r4, %r47, 1;
	setp.ge.s32 	%p2, %r1, %r29;
	setp.ge.s32 	%p3, %r41, %r32;
	or.pred  	%p4, %p2, %p3;
	setp.ge.s32 	%p5, %r45, %r33;
	or.pred  	%p6, %p4, %p5;
	@%p6 bra 	$L__BB0_22;
	cvta.to.global.u64 	%rd5, %rd4;
	cvta.to.global.u64 	%rd6, %rd2;
	cvta.to.global.u64 	%rd7, %rd3;
	mad.lo.s32 	%r48, %r32, %r45, %r41;
	mad.lo.s32 	%r49, %r48, %r29, %r1;
	cvt.f64.f32 	%fd1, %f11;
	mov.f64 	%fd2, 0d400921FB54442D18;
	div.rn.f64 	%fd3, %fd2, %fd1;
	cvt.rn.f32.f64 	%f1, %fd3;
	mov.f64 	%fd4, 0dC023BD3CC9BE45DE;
	div.rn.f64 	%fd5, %fd4, %fd1;
	cvt.rn.f32.f64 	%f2, %fd5;
	mul.wide.u32 	%rd8, %r41, 4;
	add.s64 	%rd9, %rd5, %rd8;
	ld.global.f32 	%f12, [%rd9];
	sin.approx.f32 	%f13, %f12;
	cos.approx.f32 	%f14, %f12;
	shr.u32 	%r50, %r29, 31;
	add.s32 	%r51, %r29, %r50;
	shr.s32 	%r52, %r51, 1;
	sub.s32 	%r53, %r1, %r52;
	cvt.rn.f32.s32 	%f15, %r53;
	cvt.rn.f32.s32 	%f16, %r29;
	div.rn.f32 	%f17, %f15, %f16;
	mul.f32 	%f18, %f17, %f14;
	sub.s32 	%r54, %r52, %r1;
	cvt.rn.f32.s32 	%f19, %r54;
	div.rn.f32 	%f20, %f19, %f16;
	mul.f32 	%f21, %f20, %f13;
	setp.ge.f32 	%p7, %f18, 0f3F000000;
	selp.f32 	%f3, 0f3EFFFEB0, %f18, %p7;
	setp.ge.f32 	%p8, %f21, 0f3F000000;
	selp.f32 	%f4, 0f3EFFFEB0, %f21, %p8;
	shl.b32 	%r5, %r29, 1;
	shl.b32 	%r6, %r28, 1;
	add.s32 	%r7, %r5, %r6;
	mul.wide.s32 	%rd10, %r49, 8;
	add.s64 	%rd11, %rd6, %rd10;
	ld.global.v2.f32 	{%f5, %f6}, [%rd11];
	add.s32 	%r55, %r29, %r28;
	mad.lo.s32 	%r56, %r7, %r45, %r55;
	mad.lo.s32 	%r57, %r56, %r7, %r55;
	mul.wide.s32 	%rd12, %r57, 8;
	add.s64 	%rd1, %rd7, %rd12;
	setp.lt.s32 	%p9, %r28, 0;
	@%p9 bra 	$L__BB0_22;
	cvt.rn.f32.s32 	%f7, %r5;
	mul.f32 	%f22, %f4, %f7;
	cvt.rmi.f32.f32 	%f23, %f22;
	cvt.rn.f32.u32 	%f24, %r28;
	sub.f32 	%f8, %f23, %f24;
	mul.f32 	%f25, %f3, %f7;
	cvt.rmi.f32.f32 	%f26, %f25;
	sub.f32 	%f9, %f26, %f24;
	neg.s32 	%r8, %r4;
	max.s32 	%r9, %r6, 0;
	add.s32 	%r59, %r9, 1;
	and.b32  	%r10, %r59, 3;
	and.b32  	%r11, %r59, 2147483644;
	mov.b32 	%r72, 0;
$L__BB0_3:
	mov.u32 	%r12, %r72;
	setp.lt.s32 	%p10, %r6, 3;
	cvt.rn.f32.u32 	%f27, %r12;
	add.f32 	%f28, %f8, %f27;
	cvt.rzi.s32.f32 	%r61, %f28;
	setp.lt.s32 	%p11, %r61, %r8;
	setp.ge.s32 	%p12, %r61, %r4;
	or.pred  	%p1, %p11, %p12;
	cvt.rn.f32.s32 	%f29, %r61;
	div.rn.f32 	%f30, %f29, %f7;
	sub.f32 	%f31, %f30, %f4;
	mul.f32 	%f10, %f31, %f31;
	mul.lo.s32 	%r13, %r61, %r7;
	mov.b32 	%r74, 0;
	@%p10 bra 	$L__BB0_14;
	mov.b32 	%r73, 0;
$L__BB0_5:
	.pragma "nounroll";
	cvt.rn.f32.u32 	%f32, %r73;
	add.f32 	%f33, %f9, %f32;
	cvt.rzi.s32.f32 	%r15, %f33;
	setp.lt.s32 	%p13, %r15, %r8;
	setp.ge.s32 	%p14, %r15, %r4;
	or.pred  	%p15, %p13, %p14;
	or.pred  	%p16, %p15, %p1;
	not.pred 	%p17, %p16;
	@%p17 bra 	$L__BB0_7;
	cvt.rn.f32.s32 	%f34, %r15;
	div.rn.f32 	%f35, %f34, %f7;
	sub.f32 	%f36, %f35, %f3;
	fma.rn.f32 	%f37, %f36, %f36, %f10;
	mul.f32 	%f38, %f37, %f2;
	mul.f32 	%f39, %f38, 0f3FB8AA3B;
	ex2.approx.f32 	%f40, %f39;
	mul.f32 	%f41, %f40, %f1;
	mul.f32 	%f42, %f5, %f41;
	mul.f32 	%f43, %f6, %f41;
	add.s32 	%r63, %r15, %r13;
	mul.wide.s32 	%rd13, %r63, 8;
	add.s64 	%rd14, %rd1, %rd13;
	atom.global.add.f32 	%f44, [%rd14], %f42;
	atom.global.add.f32 	%f45, [%rd14+4], %f43;
$L__BB0_7:
	add.s32 	%r16, %r73, 1;
	cvt.rn.f32.u32 	%f46, %r16;
	add.f32 	%f47, %f9, %f46;
	cvt.rzi.s32.f32 	%r17, %f47;
	setp.lt.s32 	%p18, %r17, %r8;
	setp.ge.s32 	%p19, %r17, %r4;
	or.pred  	%p20, %p18, %p19;
	or.pred  	%p21, %p20, %p1;
	not.pred 	%p22, %p21;
	@%p22 bra 	$L__BB0_9;
	cvt.rn.f32.s32 	%f48, %r17;
	div.rn.f32 	%f49, %f48, %f7;
	sub.f32 	%f50, %f49, %f3;
	fma.rn.f32 	%f51, %f50, %f50, %f10;
	mul.f32 	%f52, %f51, %f2;
	mul.f32 	%f53, %f52, 0f3FB8AA3B;
	ex2.approx.f32 	%f54, %f53;
	mul.f32 	%f55, %f54, %f1;
	mul.f32 	%f56, %f5, %f55;
	mul.f32 	%f57, %f6, %f55;
	add.s32 	%r64, %r17, %r13;
	mul.wide.s32 	%rd15, %r64, 8;
	add.s64 	%rd16, %rd1, %rd15;
	atom.global.add.f32 	%f58, [%rd16], %f56;
	atom.global.add.f32 	%f59, [%rd16+4], %f57;
$L__BB0_9:
	add.s32 	%r18, %r16, 1;
	cvt.rn.f32.u32 	%f60, %r18;
	add.f32 	%f61, %f9, %f60;
	cvt.rzi.s32.f32 	%r19, %f61;
	setp.lt.s32 	%p23, %r19, %r8;
	setp.ge.s32 	%p24, %r19, %r4;
	or.pred  	%p25, %p23, %p24;
	or.pred  	%p26, %p25, %p1;
	not.pred 	%p27, %p26;
	@%p27 bra 	$L__BB0_11;
	cvt.rn.f32.s32 	%f62, %r19;
	div.rn.f32 	%f63, %f62, %f7;
	sub.f32 	%f64, %f63, %f3;
	fma.rn.f32 	%f65, %f64, %f64, %f10;
	mul.f32 	%f66, %f65, %f2;
	mul.f32 	%f67, %f66, 0f3FB8AA3B;
	ex2.approx.f32 	%f68, %f67;
	mul.f32 	%f69, %f68, %f1;
	mul.f32 	%f70, %f5, %f69;
	mul.f32 	%f71, %f6, %f69;
	add.s32 	%r65, %r19, %r13;
	mul.wide.s32 	%rd17, %r65, 8;
	add.s64 	%rd18, %rd1, %rd17;
	atom.global.add.f32 	%f72, [%rd18], %f70;
	atom.global.add.f32 	%f73, [%rd18+4], %f71;
$L__BB0_11:
	add.s32 	%r20, %r18, 1;
	cvt.rn.f32.u32 	%f74, %r20;
	add.f32 	%f75, %f9, %f74;
	cvt.rzi.s32.f32 	%r21, %f75;
	setp.lt.s32 	%p28, %r21, %r8;
	setp.ge.s32 	%p29, %r21, %r4;
	or.pred  	%p30, %p28, %p29;
	or.pred  	%p31, %p30, %p1;
	not.pred 	%p32, %p31;
	@%p32 bra 	$L__BB0_13;
	cvt.rn.f32.s32 	%f76, %r21;
	div.rn.f32 	%f77, %f76, %f7;
	sub.f32 	%f78, %f77, %f3;
	fma.rn.f32 	%f79, %f78, %f78, %f10;
	mul.f32 	%f80, %f79, %f2;
	mul.f32 	%f81, %f80, 0f3FB8AA3B;
	ex2.approx.f32 	%f82, %f81;
	mul.f32 	%f83, %f82, %f1;
	mul.f32 	%f84, %f5, %f83;
	mul.f32 	%f85, %f6, %f83;
	add.s32 	%r66, %r21, %r13;
	mul.wide.s32 	%rd19, %r66, 8;
	add.s64 	%rd20, %rd1, %rd19;
	atom.global.add.f32 	%f86, [%rd20], %f84;
	atom.global.add.f32 	%f87, [%rd20+4], %f85;
$L__BB0_13:
	add.s32 	%r73, %r20, 1;
	setp.ne.s32 	%p33, %r73, %r11;
	mov.u32 	%r74, %r11;
	@%p33 bra 	$L__BB0_5;
$L__BB0_14:
	cvt.rn.f32.u32 	%f88, %r74;
	add.f32 	%f89, %f9, %f88;
	cvt.rzi.s32.f32 	%r24, %f89;
	setp.lt.s32 	%p34, %r24, %r8;
	setp.ge.s32 	%p35, %r24, %r4;
	or.pred  	%p36, %p34, %p35;
	or.pred  	%p37, %p36, %p1;
	not.pred 	%p38, %p37;
	@%p38 bra 	$L__BB0_16;
	cvt.rn.f32.s32 	%f90, %r24;
	div.rn.f32 	%f91, %f90, %f7;
	sub.f32 	%f92, %f91, %f3;
	fma.rn.f32 	%f93, %f92, %f92, %f10;
	mul.f32 	%f94, %f93, %f2;
	mul.f32 	%f95, %f94, 0f3FB8AA3B;
	ex2.approx.f32 	%f96, %f95;
	mul.f32 	%f97, %f96, %f1;
	mul.f32 	%f98, %f5, %f97;
	mul.f32 	%f99, %f6, %f97;
	add.s32 	%r67, %r24, %r13;
	mul.wide.s32 	%rd21, %r67, 8;
	add.s64 	%rd22, %rd1, %rd21;
	atom.global.add.f32 	%f100, [%rd22], %f98;
	atom.global.add.f32 	%f101, [%rd22+4], %f99;
$L__BB0_16:
	setp.eq.s32 	%p39, %r10, 1;
	@%p39 bra 	$L__BB0_21;
	add.s32 	%r68, %r74, 1;
	cvt.rn.f32.u32 	%f102, %r68;
	add.f32 	%f103, %f9, %f102;
	cvt.rzi.s32.f32 	%r25, %f103;
	setp.lt.s32 	%p40, %r25, %r8;
	setp.ge.s32 	%p41, %r25, %r4;
	or.pred  	%p42, %p40, %p41;
	or.pred  	%p43, %p42, %p1;
	not.pred 	%p44, %p43;
	@%p44 bra 	$L__BB0_19;
	cvt.rn.f32.s32 	%f104, %r25;
	div.rn.f32 	%f105, %f104, %f7;
	sub.f32 	%f106, %f105, %f3;
	fma.rn.f32 	%f107, %f106, %f106, %f10;
	mul.f32 	%f108, %f107, %f2;
	mul.f32 	%f109, %f108, 0f3FB8AA3B;
	ex2.approx.f32 	%f110, %f109;
	mul.f32 	%f111, %f110, %f1;
	mul.f32 	%f112, %f5, %f111;
	mul.f32 	%f113, %f6, %f111;
	add.s32 	%r69, %r25, %r13;
	mul.wide.s32 	%rd23, %r69, 8;
	add.s64 	%rd24, %rd1, %rd23;
	atom.global.add.f32 	%f114, [%rd24], %f112;
	atom.global.add.f32 	%f115, [%rd24+4], %f113;
$L__BB0_19:
	add.s32 	%r70, %r74, 2;
	cvt.rn.f32.u32 	%f116, %r70;
	add.f32 	%f117, %f9, %f116;
	cvt.rzi.s32.f32 	%r26, %f117;
	setp.lt.s32 	%p45, %r26, %r8;
	setp.ge.s32 	%p46, %r26, %r4;
	or.pred  	%p47, %p45, %p46;
	or.pred  	%p48, %p47, %p1;
	not.pred 	%p49, %p48;
	@%p49 bra 	$L__BB0_21;
	cvt.rn.f32.s32 	%f118, %r26;
	div.rn.f32 	%f119, %f118, %f7;
	sub.f32 	%f120, %f119, %f3;
	fma.rn.f32 	%f121, %f120, %f120, %f10;
	mul.f32 	%f122, %f121, %f2;
	mul.f32 	%f123, %f122, 0f3FB8AA3B;
	ex2.approx.f32 	%f124, %f123;
	mul.f32 	%f125, %f124, %f1;
	mul.f32 	%f126, %f5, %f125;
	mul.f32 	%f127, %f6, %f125;
	add.s32 	%r71, %r26, %r13;
	mul.wide.s32 	%rd25, %r71, 8;
	add.s64 	%rd26, %rd1, %rd25;
	atom.global.add.f32 	%f128, [%rd26], %f126;
	atom.global.add.f32 	%f129, [%rd26+4], %f127;
$L__BB0_21:
	add.s32 	%r72, %r12, 1;
	setp.ne.s32 	%p50, %r12, %r9;
	@%p50 bra 	$L__BB0_3;
$L__BB0_22:
	ret;

}
	// .globl	gather_kernel
.visible .entry gather_kernel(
	.param .u64 .ptr .align 1 gather_kernel_param_0,
	.param .u64 .ptr .align 1 gather_kernel_param_1,
	.param .u64 .ptr .align 1 gather_kernel_param_2,
	.param .u32 gather_kernel_param_3,
	.param .f32 gather_kernel_param_4,
	.param .u32 gather_kernel_param_5,
	.param .u32 gather_kernel_param_6,
	.param .u32 gather_kernel_param_7
)
{
	.reg .pred 	%p<13>;
	.reg .b32 	%r<70>;
	.reg .b32 	%f<130>;
	.reg .b64 	%rd<27>;
	.reg .b64 	%fd<6>;

	ld.param.u64 	%rd2, [gather_kernel_param_0];
	ld.param.u64 	%rd3, [gather_kernel_param_1];
	ld.param.u64 	%rd4, [gather_kernel_param_2];
	ld.param.u32 	%r16, [gather_kernel_param_3];
	ld.param.f32 	%f11, [gather_kernel_param_4];
	ld.param.u32 	%r17, [gather_kernel_param_5];
	ld.param.u32 	%r19, [gather_kernel_param_6];
	ld.param.u32 	%r20, [gather_kernel_param_7];
	mov.u32 	%r22, %ntid.x;
	mov.u32 	%r23, %ctaid.x;
	mov.u32 	%r24, %tid.x;
	mad.lo.s32 	%r1, %r22, %r23, %r24;
	mov.u32 	%r25, %ntid.y;
	mov.u32 	%r26, %ctaid.y;
	mov.u32 	%r27, %tid.y;
	mad.lo.s32 	%r28, %r25, %r26, %r27;
	mov.u32 	%r29, %ntid.z;
	mov.u32 	%r30, %ctaid.z;
	mov.u32 	%r31, %tid.z;
	mad.lo.s32 	%r32, %r29, %r30, %r31;
	setp.ge.s32 	%p1, %r1, %r17;
	setp.ge.s32 	%p2, %r28, %r19;
	or.pred  	%p3, %p1, %p2;
	setp.ge.s32 	%p4, %r32, %r20;
	or.pred  	%p5, %p3, %p4;
	@%p5 bra 	$L__BB1_9;
	cvta.to.global.u64 	%rd5, %rd4;
	cvta.to.global.u64 	%rd6, %rd2;
	cvta.to.global.u64 	%rd7, %rd3;
	mad.lo.s32 	%r33, %r19, %r32, %r28;
	mad.lo.s32 	%r34, %r33, %r17, %r1;
	cvt.f64.f32 	%fd1, %f11;
	mov.f64 	%fd2, 0d400921FB54442D18;
	div.rn.f64 	%fd3, %fd2, %fd1;
	cvt.rn.f32.f64 	%f1, %fd3;
	mov.f64 	%fd4, 0dC023BD3CC9BE45DE;
	div.rn.f64 	%fd5, %fd4, %fd1;
	cvt.rn.f32.f64 	%f2, %fd5;
	mul.wide.u32 	%rd8, %r28, 4;
	add.s64 	%rd9, %rd5, %rd8;
	ld.global.f32 	%f12, [%rd9];
	sin.approx.f32 	%f13, %f12;
	cos.approx.f32 	%f14, %f12;
	shr.u32 	%r35, %r17, 31;
	add.s32 	%r36, %r17, %r35;
	shr.s32 	%r37, %r36, 1;
	sub.s32 	%r38, %r1, %r37;
	cvt.rn.f32.s32 	%f15, %r38;
	cvt.rn.f32.s32 	%f16, %r17;
	div.rn.f32 	%f17, %f15, %f16;
	mul.f32 	%f18, %f17, %f14;
	sub.s32 	%r39, %r37, %r1;
	cvt.rn.f32.s32 	%f19, %r39;
	div.rn.f32 	%f20, %f19, %f16;
	mul.f32 	%f21, %f20, %f13;
	setp.ge.f32 	%p6, %f18, 0f3F000000;
	selp.f32 	%f3, 0f3EFFFEB0, %f18, %p6;
	setp.ge.f32 	%p7, %f21, 0f3F000000;
	selp.f32 	%f4, 0f3EFFFEB0, %f21, %p7;
	shl.b32 	%r4, %r17, 1;
	shl.b32 	%r5, %r16, 1;
	add.s32 	%r6, %r4, %r5;
	mul.wide.s32 	%rd10, %r34, 8;
	add.s64 	%rd11, %rd6, %rd10;
	ld.global.v2.f32 	{%f5, %f6}, [%rd11];
	add.s32 	%r40, %r17, %r16;
	mad.lo.s32 	%r41, %r6, %r32, %r40;
	mad.lo.s32 	%r42, %r41, %r6, %r40;
	mul.wide.s32 	%rd12, %r42, 8;
	add.s64 	%rd1, %rd7, %rd12;
	setp.lt.s32 	%p8, %r16, 0;
	@%p8 bra 	$L__BB1_9;
	cvt.rn.f32.s32 	%f7, %r4;
	mul.f32 	%f22, %f4, %f7;
	cvt.rmi.f32.f32 	%f23, %f22;
	cvt.rn.f32.u32 	%f24, %r16;
	sub.f32 	%f8, %f23, %f24;
	mul.f32 	%f25, %f3, %f7;
	cvt.rmi.f32.f32 	%f26, %f25;
	sub.f32 	%f9, %f26, %f24;
	max.s32 	%r7, %r5, 0;
	add.s32 	%r44, %r7, 1;
	and.b32  	%r8, %r44, 3;
	and.b32  	%r9, %r44, 2147483644;
	mov.b32 	%r67, 0;
$L__BB1_3:
	setp.lt.s32 	%p9, %r5, 3;
	cvt.rn.f32.u32 	%f27, %r67;
	add.f32 	%f28, %f8, %f27;
	cvt.rzi.s32.f32 	%r46, %f28;
	cvt.rn.f32.s32 	%f29, %r46;
	div.rn.f32 	%f30, %f29, %f7;
	sub.f32 	%f31, %f30, %f4;
	mul.f32 	%f10, %f31, %f31;
	mul.lo.s32 	%r11, %r46, %r6;
	mov.b32 	%r69, 0;
	@%p9 bra 	$L__BB1_6;
	mov.b32 	%r68, 0;
$L__BB1_5:
	.pragma "nounroll";
	cvt.rn.f32.u32 	%f32, %r68;
	add.f32 	%f33, %f9, %f32;
	cvt.rzi.s32.f32 	%r48, %f33;
	cvt.rn.f32.s32 	%f34, %r48;
	div.rn.f32 	%f35, %f34, %f7;
	sub.f32 	%f36, %f35, %f3;
	fma.rn.f32 	%f37, %f36, %f36, %f10;
	mul.f32 	%f38, %f37, %f2;
	mul.f32 	%f39, %f38, 0f3FB8AA3B;
	ex2.approx.f32 	%f40, %f39;
	mul.f32 	%f41, %f40, %f1;
	mul.f32 	%f42, %f5, %f41;
	mul.f32 	%f43, %f6, %f41;
	add.s32 	%r49, %r48, %r11;
	mul.wide.s32 	%rd13, %r49, 8;
	add.s64 	%rd14, %rd1, %rd13;
	atom.global.add.f32 	%f44, [%rd14], %f42;
	atom.global.add.f32 	%f45, [%rd14+4], %f43;
	add.s32 	%r50, %r68, 1;
	cvt.rn.f32.u32 	%f46, %r50;
	add.f32 	%f47, %f9, %f46;
	cvt.rzi.s32.f32 	%r51, %f47;
	cvt.rn.f32.s32 	%f48, %r51;
	div.rn.f32 	%f49, %f48, %f7;
	sub.f32 	%f50, %f49, %f3;
	fma.rn.f32 	%f51, %f50, %f50, %f10;
	mul.f32 	%f52, %f51, %f2;
	mul.f32 	%f53, %f52, 0f3FB8AA3B;
	ex2.approx.f32 	%f54, %f53;
	mul.f32 	%f55, %f54, %f1;
	mul.f32 	%f56, %f5, %f55;
	mul.f32 	%f57, %f6, %f55;
	add.s32 	%r52, %r51, %r11;
	mul.wide.s32 	%rd15, %r52, 8;
	add.s64 	%rd16, %rd1, %rd15;
	atom.global.add.f32 	%f58, [%rd16], %f56;
	atom.global.add.f32 	%f59, [%rd16+4], %f57;
	add.s32 	%r53, %r68, 2;
	cvt.rn.f32.u32 	%f60, %r53;
	add.f32 	%f61, %f9, %f60;
	cvt.rzi.s32.f32 	%r54, %f61;
	cvt.rn.f32.s32 	%f62, %r54;
	div.rn.f32 	%f63, %f62, %f7;
	sub.f32 	%f64, %f63, %f3;
	fma.rn.f32 	%f65, %f64, %f64, %f10;
	mul.f32 	%f66, %f65, %f2;
	mul.f32 	%f67, %f66, 0f3FB8AA3B;
	ex2.approx.f32 	%f68, %f67;
	mul.f32 	%f69, %f68, %f1;
	mul.f32 	%f70, %f5, %f69;
	mul.f32 	%f71, %f6, %f69;
	add.s32 	%r55, %r54, %r11;
	mul.wide.s32 	%rd17, %r55, 8;
	add.s64 	%rd18, %rd1, %rd17;
	atom.global.add.f32 	%f72, [%rd18], %f70;
	atom.global.add.f32 	%f73, [%rd18+4], %f71;
	add.s32 	%r56, %r68, 3;
	cvt.rn.f32.u32 	%f74, %r56;
	add.f32 	%f75, %f9, %f74;
	cvt.rzi.s32.f32 	%r57, %f75;
	cvt.rn.f32.s32 	%f76, %r57;
	div.rn.f32 	%f77, %f76, %f7;
	sub.f32 	%f78, %f77, %f3;
	fma.rn.f32 	%f79, %f78, %f78, %f10;
	mul.f32 	%f80, %f79, %f2;
	mul.f32 	%f81, %f80, 0f3FB8AA3B;
	ex2.approx.f32 	%f82, %f81;
	mul.f32 	%f83, %f82, %f1;
	mul.f32 	%f84, %f5, %f83;
	mul.f32 	%f85, %f6, %f83;
	add.s32 	%r58, %r57, %r11;
	mul.wide.s32 	%rd19, %r58, 8;
	add.s64 	%rd20, %rd1, %rd19;
	atom.global.add.f32 	%f86, [%rd20], %f84;
	atom.global.add.f32 	%f87, [%rd20+4], %f85;
	add.s32 	%r68, %r68, 4;
	setp.ne.s32 	%p10, %r68, %r9;
	mov.u32 	%r69, %r9;
	@%p10 bra 	$L__BB1_5;
$L__BB1_6:
	setp.eq.s32 	%p11, %r8, 1;
	cvt.rn.f32.u32 	%f88, %r69;
	add.f32 	%f89, %f9, %f88;
	cvt.rzi.s32.f32 	%r59, %f89;
	cvt.rn.f32.s32 	%f90, %r59;
	div.rn.f32 	%f91, %f90, %f7;
	sub.f32 	%f92, %f91, %f3;
	fma.rn.f32 	%f93, %f92, %f92, %f10;
	mul.f32 	%f94, %f93, %f2;
	mul.f32 	%f95, %f94, 0f3FB8AA3B;
	ex2.approx.f32 	%f96, %f95;
	mul.f32 	%f97, %f96, %f1;
	mul.f32 	%f98, %f5, %f97;
	mul.f32 	%f99, %f6, %f97;
	add.s32 	%r60, %r59, %r11;
	mul.wide.s32 	%rd21, %r60, 8;
	add.s64 	%rd22, %rd1, %rd21;
	atom.global.add.f32 	%f100, [%rd22], %f98;
	atom.global.add.f32 	%f101, [%rd22+4], %f99;
	@%p11 bra 	$L__BB1_8;
	add.s32 	%r61, %r69, 1;
	cvt.rn.f32.u32 	%f102, %r61;
	add.f32 	%f103, %f9, %f102;
	cvt.rzi.s32.f32 	%r62, %f103;
	cvt.rn.f32.s32 	%f104, %r62;
	div.rn.f32 	%f105, %f104, %f7;
	sub.f32 	%f106, %f105, %f3;
	fma.rn.f32 	%f107, %f106, %f106, %f10;
	mul.f32 	%f108, %f107, %f2;
	mul.f32 	%f109, %f108, 0f3FB8AA3B;
	ex2.approx.f32 	%f110, %f109;
	mul.f32 	%f111, %f110, %f1;
	mul.f32 	%f112, %f5, %f111;
	mul.f32 	%f113, %f6, %f111;
	add.s32 	%r63, %r62, %r11;
	mul.wide.s32 	%rd23, %r63, 8;
	add.s64 	%rd24, %rd1, %rd23;
	atom.global.add.f32 	%f114, [%rd24], %f112;
	atom.global.add.f32 	%f115, [%rd24+4], %f113;
	add.s32 	%r64, %r69, 2;
	cvt.rn.f32.u32 	%f116, %r64;
	add.f32 	%f117, %f9, %f116;
	cvt.rzi.s32.f32 	%r65, %f117;
	cvt.rn.f32.s32 	%f118, %r65;
	div.rn.f32 	%f119, %f118, %f7;
	sub.f32 	%f120, %f119, %f3;
	fma.rn.f32 	%f121, %f120, %f120, %f10;
	mul.f32 	%f122, %f121, %f2;
	mul.f32 	%f123, %f122, 0f3FB8AA3B;
	ex2.approx.f32 	%f124, %f123;
	mul.f32 	%f125, %f124, %f1;
	mul.f32 	%f126, %f5, %f125;
	mul.f32 	%f127, %f6, %f125;
	add.s32 	%r66, %r65, %r11;
	mul.wide.s32 	%rd25, %r66, 8;
	add.s64 	%rd26, %rd1, %rd25;
	atom.global.add.f32 	%f128, [%rd26], %f126;
	atom.global.add.f32 	%f129, [%rd26+4], %f127;
$L__BB1_8:
	add.s32 	%r15, %r67, 1;
	setp.ne.s32 	%p12, %r67, %r7;
	mov.u32 	%r67, %r15;
	@%p12 bra 	$L__BB1_3;
$L__BB1_9:
	ret;

}
	// .globl	gather_kernel_center_prune
.visible .entry gather_kernel_center_prune(
	.param .u64 .ptr .align 1 gather_kernel_center_prune_param_0,
	.param .u64 .ptr .align 1 gather_kernel_center_prune_param_1,
	.param .u32 gather_kernel_center_prune_param_2,
	.param .u32 gather_kernel_center_prune_param_3,
	.param .u32 gather_kernel_center_prune_param_4,
	.param .u32 gather_kernel_center_prune_param_5
)
{
	.reg .pred 	%p<59>;
	.reg .b32 	%r<259>;
	.reg .b32 	%f<87>;
	.reg .b64 	%rd<17>;

	ld.param.u64 	%rd3, [gather_kernel_center_prune_param_0];
	ld.param.u64 	%rd4, [gather_kernel_center_prune_param_1];
	ld.param.u32 	%r108, [gather_kernel_center_prune_param_2];
	ld.param.u32 	%r112, [gather_kernel_center_prune_param_3];
	ld.param.u32 	%r110, [gather_kernel_center_prune_param_4];
	ld.param.u32 	%r255, [gather_kernel_center_prune_param_5];
	cvta.to.global.u64 	%rd1, %rd4;
	mov.u32 	%r1, %tid.x;
	mov.u32 	%r113, %ntid.y;
	mov.u32 	%r114, %ctaid.y;
	mov.u32 	%r115, %tid.y;
	mad.lo.s32 	%r2, %r113, %r114, %r115;
	mov.u32 	%r116, %ntid.z;
	mov.u32 	%r117, %ctaid.z;
	mov.u32 	%r118, %tid.z;
	mad.lo.s32 	%r119, %r116, %r117, %r118;
	max.s32 	%r120, %r2, %r119;
	setp.ge.s32 	%p1, %r120, %r112;
	@%p1 bra 	$L__BB2_34;
	add.s32 	%r123, %r110, %r108;
	shr.u32 	%r124, %r112, 31;
	add.s32 	%r125, %r112, %r124;
	shr.s32 	%r126, %r125, 1;
	sub.s32 	%r127, %r123, %r126;
	max.s32 	%r128, %r127, 0;
	cvta.to.global.u64 	%rd5, %rd3;
	shl.b32 	%r129, %r110, 1;
	shl.b32 	%r130, %r108, 1;
	add.s32 	%r131, %r129, %r130;
	mul.lo.s32 	%r132, %r131, %r131;
	cvt.rn.f32.s32 	%f9, %r108;
	add.f32 	%f10, %f9, 0f3F000000;
	add.f32 	%f11, %f10, %f10;
	mul.f32 	%f12, %f10, %f11;
	cvt.rn.f32.u32 	%f13, %r132;
	div.rn.f32 	%f1, %f12, %f13;
	mad.lo.s32 	%r133, %r112, %r119, %r2;
	mul.wide.u32 	%rd6, %r133, 12;
	add.s64 	%rd2, %rd5, %rd6;
	sub.s32 	%r134, %r2, %r123;
	add.s32 	%r135, %r134, %r128;
	cvt.rn.f32.s32 	%f14, %r135;
	cvt.rn.f32.s32 	%f15, %r129;
	div.rn.f32 	%f2, %f14, %f15;
	add.s32 	%r136, %r119, %r128;
	sub.s32 	%r137, %r123, %r136;
	cvt.rn.f32.s32 	%f16, %r137;
	div.rn.f32 	%f3, %f16, %f15;
	shr.s32 	%r138, %r255, 31;
	shr.u32 	%r139, %r138, 27;
	add.s32 	%r140, %r255, %r139;
	and.b32  	%r4, %r140, -32;
	add.s32 	%r141, %r4, 32;
	setp.ge.s32 	%p2, %r1, %r141;
	mov.b32 	%r239, 0;
	mov.b32 	%r254, -1;
	mov.u32 	%r240, %r255;
	mov.u32 	%r241, %r239;
	@%p2 bra 	$L__BB2_16;
	sub.s32 	%r144, %r4, %r1;
	add.s32 	%r145, %r144, 31;
	shr.u32 	%r146, %r145, 5;
	add.s32 	%r5, %r146, 1;
	and.b32  	%r6, %r5, 3;
	setp.lt.u32 	%p3, %r145, 96;
	mov.b32 	%r241, 0;
	mov.u32 	%r216, %r1;
	mov.u32 	%r240, %r255;
	mov.u32 	%r239, %r241;
	mov.u32 	%r238, %r255;
	mov.u32 	%r230, %r241;
	@%p3 bra 	$L__BB2_8;
	add.s32 	%r232, %r1, 64;
	and.b32  	%r148, %r5, 268435452;
	neg.s32 	%r231, %r148;
	mov.b32 	%r241, 0;
	mov.u32 	%r240, %r255;
	mov.u32 	%r238, %r255;
$L__BB2_4:
	add.s32 	%r54, %r232, -64;
	rem.s32 	%r149, %r54, %r255;
	mul.wide.u32 	%rd7, %r149, 4;
	add.s64 	%rd8, %rd1, %rd7;
	ld.global.f32 	%f17, [%rd8];
	sin.approx.f32 	%f18, %f17;
	cos.approx.f32 	%f19, %f17;
	mul.f32 	%f20, %f19, 0f3F000000;
	mul.f32 	%f21, %f18, 0f3F000000;
	mul.f32 	%f22, %f2, %f20;
	fma.rn.f32 	%f23, %f3, %f21, %f22;
	mul.f32 	%f24, %f20, %f23;
	mul.f32 	%f25, %f24, 0f40800000;
	mul.f32 	%f26, %f21, %f23;
	mul.f32 	%f27, %f26, 0f40800000;
	sub.f32 	%f28, %f25, %f2;
	sub.f32 	%f29, %f27, %f3;
	mul.f32 	%f30, %f29, %f29;
	fma.rn.f32 	%f5, %f28, %f28, %f30;
	setp.ge.f32 	%p4, %f1, %f5;
	setp.ge.s32 	%p5, %r54, %r255;
	setp.lt.s32 	%p6, %r54, %r255;
	and.pred  	%p7, %p6, %p4;
	mov.b32 	%r150, -1;
	vote.sync.ballot.b32 	%r55, %p7, %r150;
	@%p5 bra 	$L__BB2_20;
	setp.ltu.f32 	%p9, %f1, %f5;
	@%p9 bra 	$L__BB2_19;
	min.s32 	%r238, %r238, %r54;
	max.s32 	%r239, %r239, %r54;
	bra.uni 	$L__BB2_20;
$L__BB2_7:
	add.s32 	%r216, %r232, -64;
$L__BB2_8:
	setp.eq.s32 	%p29, %r6, 0;
	@%p29 bra 	$L__BB2_15;
	neg.s32 	%r215, %r6;
$L__BB2_10:
	.pragma "nounroll";
	rem.s32 	%r162, %r216, %r255;
	mul.wide.u32 	%rd15, %r162, 4;
	add.s64 	%rd16, %rd1, %rd15;
	ld.global.f32 	%f73, [%rd16];
	sin.approx.f32 	%f74, %f73;
	cos.approx.f32 	%f75, %f73;
	mul.f32 	%f76, %f75, 0f3F000000;
	mul.f32 	%f77, %f74, 0f3F000000;
	mul.f32 	%f78, %f2, %f76;
	fma.rn.f32 	%f79, %f3, %f77, %f78;
	mul.f32 	%f80, %f76, %f79;
	mul.f32 	%f81, %f80, 0f40800000;
	mul.f32 	%f82, %f77, %f79;
	mul.f32 	%f83, %f82, 0f40800000;
	sub.f32 	%f84, %f81, %f2;
	sub.f32 	%f85, %f83, %f3;
	mul.f32 	%f86, %f85, %f85;
	fma.rn.f32 	%f4, %f84, %f84, %f86;
	setp.ge.f32 	%p30, %f1, %f4;
	setp.ge.s32 	%p31, %r216, %r255;
	setp.lt.s32 	%p32, %r216, %r255;
	and.pred  	%p33, %p32, %p30;
	mov.b32 	%r163, -1;
	vote.sync.ballot.b32 	%r29, %p33, %r163;
	@%p31 bra 	$L__BB2_14;
	setp.ltu.f32 	%p35, %f1, %f4;
	@%p35 bra 	$L__BB2_13;
	min.s32 	%r238, %r238, %r216;
	max.s32 	%r239, %r239, %r216;
	bra.uni 	$L__BB2_14;
$L__BB2_13:
	min.s32 	%r240, %r240, %r216;
	max.s32 	%r241, %r241, %r216;
$L__BB2_14:
	popc.b32 	%r164, %r29;
	add.s32 	%r230, %r164, %r230;
	add.s32 	%r216, %r216, 32;
	add.s32 	%r215, %r215, 1;
	setp.ne.s32 	%p36, %r215, 0;
	@%p36 bra 	$L__BB2_10;
$L__BB2_15:
	add.s32 	%r254, %r230, -1;
	mov.u32 	%r255, %r238;
$L__BB2_16:
	shfl.sync.down.b32	%r165|%p37, %r255, 16, 31, -1;
	min.s32 	%r166, %r255, %r165;
	shfl.sync.down.b32	%r167|%p38, %r239, 16, 31, -1;
	max.s32 	%r168, %r239, %r167;
	shfl.sync.down.b32	%r169|%p39, %r240, 16, 31, -1;
	min.s32 	%r170, %r240, %r169;
	shfl.sync.down.b32	%r171|%p40, %r241, 16, 31, -1;
	max.s32 	%r172, %r241, %r171;
	shfl.sync.down.b32	%r173|%p41, %r166, 8, 31, -1;
	min.s32 	%r174, %r166, %r173;
	shfl.sync.down.b32	%r175|%p42, %r168, 8, 31, -1;
	max.s32 	%r176, %r168, %r175;
	shfl.sync.down.b32	%r177|%p43, %r170, 8, 31, -1;
	min.s32 	%r178, %r170, %r177;
	shfl.sync.down.b32	%r179|%p44, %r172, 8, 31, -1;
	max.s32 	%r180, %r172, %r179;
	shfl.sync.down.b32	%r181|%p45, %r174, 4, 31, -1;
	min.s32 	%r182, %r174, %r181;
	shfl.sync.down.b32	%r183|%p46, %r176, 4, 31, -1;
	max.s32 	%r184, %r176, %r183;
	shfl.sync.down.b32	%r185|%p47, %r178, 4, 31, -1;
	min.s32 	%r186, %r178, %r185;
	shfl.sync.down.b32	%r187|%p48, %r180, 4, 31, -1;
	max.s32 	%r188, %r180, %r187;
	shfl.sync.down.b32	%r189|%p49, %r182, 2, 31, -1;
	min.s32 	%r190, %r182, %r189;
	shfl.sync.down.b32	%r191|%p50, %r184, 2, 31, -1;
	max.s32 	%r192, %r184, %r191;
	shfl.sync.down.b32	%r193|%p51, %r186, 2, 31, -1;
	min.s32 	%r194, %r186, %r193;
	shfl.sync.down.b32	%r195|%p52, %r188, 2, 31, -1;
	max.s32 	%r196, %r188, %r195;
	shfl.sync.down.b32	%r197|%p53, %r190, 1, 31, -1;
	min.s32 	%r104, %r190, %r197;
	shfl.sync.down.b32	%r198|%p54, %r192, 1, 31, -1;
	max.s32 	%r105, %r192, %r198;
	shfl.sync.down.b32	%r199|%p55, %r194, 1, 31, -1;
	min.s32 	%r106, %r194, %r199;
	shfl.sync.down.b32	%r200|%p56, %r196, 1, 31, -1;
	max.s32 	%r107, %r196, %r200;
	setp.ne.s32 	%p57, %r1, 0;
	@%p57 bra 	$L__BB2_34;
	sub.s32 	%r201, %r105, %r104;
	setp.ne.s32 	%p58, %r254, %r201;
	@%p58 bra 	$L__BB2_33;
	st.global.u32 	[%rd2], %r104;
	st.global.u32 	[%rd2+4], %r105;
	mov.b32 	%r203, 1;
	st.global.u32 	[%rd2+8], %r203;
	bra.uni 	$L__BB2_34;
$L__BB2_19:
	min.s32 	%r240, %r240, %r54;
	max.s32 	%r241, %r241, %r54;
$L__BB2_20:
	popc.b32 	%r151, %r55;
	add.s32 	%r64, %r151, %r230;
	add.s32 	%r65, %r232, -32;
	add.s32 	%r152, %r54, 32;
	rem.s32 	%r153, %r152, %r255;
	mul.wide.u32 	%rd9, %r153, 4;
	add.s64 	%rd10, %rd1, %rd9;
	ld.global.f32 	%f31, [%rd10];
	sin.approx.f32 	%f32, %f31;
	cos.approx.f32 	%f33, %f31;
	mul.f32 	%f34, %f33, 0f3F000000;
	mul.f32 	%f35, %f32, 0f3F000000;
	mul.f32 	%f36, %f2, %f34;
	fma.rn.f32 	%f37, %f3, %f35, %f36;
	mul.f32 	%f38, %f34, %f37;
	mul.f32 	%f39, %f38, 0f40800000;
	mul.f32 	%f40, %f35, %f37;
	mul.f32 	%f41, %f40, 0f40800000;
	sub.f32 	%f42, %f39, %f2;
	sub.f32 	%f43, %f41, %f3;
	mul.f32 	%f44, %f43, %f43;
	fma.rn.f32 	%f6, %f42, %f42, %f44;
	setp.ge.f32 	%p10, %f1, %f6;
	setp.ge.s32 	%p11, %r152, %r255;
	setp.lt.s32 	%p12, %r152, %r255;
	and.pred  	%p13, %p12, %p10;
	mov.b32 	%r154, -1;
	vote.sync.ballot.b32 	%r66, %p13, %r154;
	@%p11 bra 	$L__BB2_24;
	setp.ltu.f32 	%p15, %f1, %f6;
	@%p15 bra 	$L__BB2_23;
	min.s32 	%r238, %r238, %r65;
	max.s32 	%r239, %r239, %r65;
	bra.uni 	$L__BB2_24;
$L__BB2_23:
	min.s32 	%r240, %r240, %r65;
	max.s32 	%r241, %r241, %r65;
$L__BB2_24:
	popc.b32 	%r155, %r66;
	add.s32 	%r75, %r155, %r64;
	add.s32 	%r76, %r232, 32;
	rem.s32 	%r156, %r232, %r255;
	mul.wide.u32 	%rd11, %r156, 4;
	add.s64 	%rd12, %rd1, %rd11;
	ld.global.f32 	%f45, [%rd12];
	sin.approx.f32 	%f46, %f45;
	cos.approx.f32 	%f47, %f45;
	mul.f32 	%f48, %f47, 0f3F000000;
	mul.f32 	%f49, %f46, 0f3F000000;
	mul.f32 	%f50, %f2, %f48;
	fma.rn.f32 	%f51, %f3, %f49, %f50;
	mul.f32 	%f52, %f48, %f51;
	mul.f32 	%f53, %f52, 0f40800000;
	mul.f32 	%f54, %f49, %f51;
	mul.f32 	%f55, %f54, 0f40800000;
	sub.f32 	%f56, %f53, %f2;
	sub.f32 	%f57, %f55, %f3;
	mul.f32 	%f58, %f57, %f57;
	fma.rn.f32 	%f7, %f56, %f56, %f58;
	setp.ge.f32 	%p16, %f1, %f7;
	setp.ge.s32 	%p17, %r232, %r255;
	setp.lt.s32 	%p18, %r232, %r255;
	and.pred  	%p19, %p18, %p16;
	mov.b32 	%r157, -1;
	vote.sync.ballot.b32 	%r77, %p19, %r157;
	@%p17 bra 	$L__BB2_28;
	setp.ltu.f32 	%p21, %f1, %f7;
	@%p21 bra 	$L__BB2_27;
	min.s32 	%r238, %r238, %r232;
	max.s32 	%r239, %r239, %r232;
	bra.uni 	$L__BB2_28;
$L__BB2_27:
	min.s32 	%r240, %r240, %r232;
	max.s32 	%r241, %r241, %r232;
$L__BB2_28:
	popc.b32 	%r158, %r77;
	add.s32 	%r86, %r158, %r75;
	rem.s32 	%r159, %r76, %r255;
	mul.wide.u32 	%rd13, %r159, 4;
	add.s64 	%rd14, %rd1, %rd13;
	ld.global.f32 	%f59, [%rd14];
	sin.approx.f32 	%f60, %f59;
	cos.approx.f32 	%f61, %f59;
	mul.f32 	%f62, %f61, 0f3F000000;
	mul.f32 	%f63, %f60, 0f3F000000;
	mul.f32 	%f64, %f2, %f62;
	fma.rn.f32 	%f65, %f3, %f63, %f64;
	mul.f32 	%f66, %f62, %f65;
	mul.f32 	%f67, %f66, 0f40800000;
	mul.f32 	%f68, %f63, %f65;
	mul.f32 	%f69, %f68, 0f40800000;
	sub.f32 	%f70, %f67, %f2;
	sub.f32 	%f71, %f69, %f3;
	mul.f32 	%f72, %f71, %f71;
	fma.rn.f32 	%f8, %f70, %f70, %f72;
	setp.ge.f32 	%p22, %f1, %f8;
	setp.ge.s32 	%p23, %r76, %r255;
	setp.lt.s32 	%p24, %r76, %r255;
	and.pred  	%p25, %p24, %p22;
	mov.b32 	%r160, -1;
	vote.sync.ballot.b32 	%r87, %p25, %r160;
	@%p23 bra 	$L__BB2_32;
	setp.ltu.f32 	%p27, %f1, %f8;
	@%p27 bra 	$L__BB2_31;
	min.s32 	%r238, %r238, %r76;
	max.s32 	%r239, %r239, %r76;
	bra.uni 	$L__BB2_32;
$L__BB2_31:
	min.s32 	%r240, %r240, %r76;
	max.s32 	%r241, %r241, %r76;
$L__BB2_32:
	popc.b32 	%r161, %r87;
	add.s32 	%r230, %r161, %r86;
	add.s32 	%r232, %r232, 128;
	add.s32 	%r231, %r231, 4;
	setp.eq.s32 	%p28, %r231, 0;
	@%p28 bra 	$L__BB2_7;
	bra.uni 	$L__BB2_4;
$L__BB2_33:
	st.global.u32 	[%rd2], %r106;
	st.global.u32 	[%rd2+4], %r107;
	mov.b32 	%r202, 0;
	st.global.u32 	[%rd2+8], %r202;
$L__BB2_34:
	ret;

}
	// .globl	gather_kernel_center
.visible .entry gather_kernel_center(
	.param .u64 .ptr .align 1 gather_kernel_center_param_0,
	.param .u64 .ptr .align 1 gather_kernel_center_param_1,
	.param .u64 .ptr .align 1 gather_kernel_center_param_2,
	.param .u64 .ptr .align 1 gather_kernel_center_param_3,
	.param .u32 gather_kernel_center_param_4,
	.param .f32 gather_kernel_center_param_5,
	.param .u32 gather_kernel_center_param_6,
	.param .u32 gather_kernel_center_param_7,
	.param .u32 gather_kernel_center_param_8,
	.param .u32 gather_kernel_center_param_9
)
{
	.reg .pred 	%p<22>;
	.reg .b32 	%r<75>;
	.reg .b32 	%f<161>;
	.reg .b64 	%rd<18>;
	.reg .b64 	%fd<6>;

	ld.param.u64 	%rd3, [gather_kernel_center_param_0];
	ld.param.u32 	%r24, [gather_kernel_center_param_4];
	ld.param.f32 	%f42, [gather_kernel_center_param_5];
	ld.param.u32 	%r27, [gather_kernel_center_param_6];
	ld.param.u32 	%r25, [gather_kernel_center_param_7];
	ld.param.u32 	%r26, [gather_kernel_center_param_8];
	ld.param.u32 	%r29, [gather_kernel_center_param_9];
	shr.u32 	%r30, %r27, 31;
	add.s32 	%r31, %r27, %r30;
	shr.s32 	%r32, %r31, 1;
	mov.u32 	%r33, %ntid.x;
	mov.u32 	%r34, %ctaid.x;
	mov.u32 	%r35, %tid.x;
	mad.lo.s32 	%r36, %r33, %r34, %r35;
	mov.u32 	%r37, %ntid.y;
	mov.u32 	%r38, %ctaid.y;
	mov.u32 	%r39, %tid.y;
	mad.lo.s32 	%r40, %r37, %r38, %r39;
	mov.u32 	%r42, %ntid.z;
	mov.u32 	%r43, %ctaid.z;
	mov.u32 	%r44, %tid.z;
	mad.lo.s32 	%r1, %r42, %r43, %r44;
	add.s32 	%r2, %r25, %r24;
	sub.s32 	%r45, %r2, %r32;
	max.s32 	%r46, %r45, 0;
	add.s32 	%r3, %r46, %r36;
	add.s32 	%r4, %r46, %r40;
	max.s32 	%r47, %r36, %r40;
	setp.ge.s32 	%p1, %r47, %r27;
	setp.ge.s32 	%p2, %r1, %r29;
	or.pred  	%p3, %p1, %p2;
	@%p3 bra 	$L__BB3_17;
	cvt.f64.f32 	%fd1, %f42;
	shl.b32 	%r48, %r25, 1;
	shl.b32 	%r49, %r24, 1;
	add.s32 	%r5, %r48, %r49;
	mul.lo.s32 	%r6, %r5, %r5;
	cvt.rn.f32.s32 	%f44, %r24;
	add.f32 	%f45, %f44, 0f3F000000;
	add.f32 	%f46, %f45, %f45;
	mul.f32 	%f47, %f45, %f46;
	cvt.rn.f32.u32 	%f48, %r6;
	div.rn.f32 	%f1, %f47, %f48;
	sub.s32 	%r50, %r3, %r2;
	cvt.rn.f32.s32 	%f49, %r50;
	cvt.rn.f32.s32 	%f50, %r48;
	div.rn.f32 	%f2, %f49, %f50;
	sub.s32 	%r51, %r2, %r4;
	cvt.rn.f32.s32 	%f51, %r51;
	div.rn.f32 	%f3, %f51, %f50;
	setp.lt.s32 	%p4, %r26, 1;
	mov.f32 	%f157, 0f00000000;
	mov.f32 	%f158, %f157;
	@%p4 bra 	$L__BB3_16;
	mov.f64 	%fd2, 0d400921FB54442D18;
	div.rn.f64 	%fd3, %fd2, %fd1;
	cvt.rn.f32.f64 	%f4, %fd3;
	mov.f64 	%fd4, 0dC023BD3CC9BE45DE;
	div.rn.f64 	%fd5, %fd4, %fd1;
	cvt.rn.f32.f64 	%f5, %fd5;
	shr.u32 	%r53, %r25, 31;
	add.s32 	%r54, %r25, %r53;
	shr.s32 	%r55, %r54, 1;
	add.s32 	%r56, %r55, -1;
	cvt.rn.f32.s32 	%f6, %r56;
	cvt.rn.f32.s32 	%f7, %r25;
	add.s32 	%r57, %r55, 1;
	cvt.rn.f32.s32 	%f8, %r57;
	add.s32 	%r7, %r25, -1;
	neg.s32 	%r8, %r55;
	cvta.to.global.u64 	%rd1, %rd3;
	mov.f32 	%f158, 0f00000000;
	mov.b32 	%r71, 0;
	mov.f32 	%f157, %f158;
$L__BB3_3:
	ld.param.u64 	%rd17, [gather_kernel_center_param_3];
	cvta.to.global.u64 	%rd6, %rd17;
	mul.wide.u32 	%rd7, %r71, 4;
	add.s64 	%rd8, %rd6, %rd7;
	ld.global.f32 	%f53, [%rd8];
	sin.approx.f32 	%f11, %f53;
	cos.approx.f32 	%f12, %f53;
	mul.f32 	%f13, %f12, 0f3F000000;
	mul.f32 	%f14, %f11, 0f3F000000;
	mul.f32 	%f54, %f2, %f13;
	fma.rn.f32 	%f55, %f3, %f14, %f54;
	mul.f32 	%f56, %f13, %f55;
	mul.f32 	%f15, %f56, 0f40800000;
	mul.f32 	%f57, %f14, %f55;
	mul.f32 	%f16, %f57, 0f40800000;
	sub.f32 	%f58, %f15, %f2;
	sub.f32 	%f59, %f16, %f3;
	mul.f32 	%f60, %f59, %f59;
	fma.rn.f32 	%f17, %f58, %f58, %f60;
	setp.ltu.f32 	%p5, %f1, %f17;
	@%p5 bra 	$L__BB3_15;
	sub.f32 	%f61, %f1, %f17;
	sqrt.rn.f32 	%f62, %f61;
	abs.f32 	%f63, %f13;
	abs.f32 	%f64, %f14;
	setp.gt.f32 	%p6, %f63, %f64;
	selp.f32 	%f65, %f15, %f16, %p6;
	selp.f32 	%f66, %f13, %f14, %p6;
	mul.f32 	%f67, %f66, %f62;
	fma.rn.f32 	%f68, %f66, %f62, %f67;
	sub.f32 	%f69, %f65, %f68;
	add.f32 	%f70, %f66, %f66;
	div.rn.f32 	%f71, %f70, %f7;
	div.rn.f32 	%f72, %f69, %f71;
	cvt.rmi.f32.f32 	%f73, %f72;
	add.f32 	%f74, %f73, %f6;
	cvt.rzi.s32.f32 	%r58, %f74;
	add.f32 	%f75, %f65, %f68;
	div.rn.f32 	%f76, %f75, %f71;
	cvt.rmi.f32.f32 	%f77, %f76;
	add.f32 	%f78, %f77, %f8;
	cvt.rzi.s32.f32 	%r59, %f78;
	min.s32 	%r60, %r58, %r59;
	max.s32 	%r61, %r58, %r59;
	max.s32 	%r10, %r60, 0;
	max.s32 	%r62, %r61, 0;
	min.s32 	%r11, %r62, %r7;
	setp.ge.s32 	%p7, %r10, %r11;
	@%p7 bra 	$L__BB3_15;
	min.s32 	%r63, %r10, %r7;
	mad.lo.s32 	%r64, %r26, %r1, %r71;
	add.s32 	%r74, %r63, 1;
	mad.lo.s32 	%r73, %r64, %r25, %r63;
	add.s32 	%r72, %r8, %r63;
$L__BB3_6:
	add.s32 	%r65, %r74, -1;
	setp.ge.s32 	%p8, %r65, %r11;
	mul.wide.s32 	%rd9, %r73, 8;
	add.s64 	%rd2, %rd1, %rd9;
	mov.f32 	%f149, 0f00000000;
	mov.f32 	%f150, %f149;
	@%p8 bra 	$L__BB3_8;
	ld.global.v2.f32 	{%f150, %f149}, [%rd2];
$L__BB3_8:
	setp.ge.s32 	%p9, %r74, %r11;
	mov.f32 	%f151, 0f00000000;
	mov.f32 	%f152, %f151;
	@%p9 bra 	$L__BB3_10;
	ld.global.v2.f32 	{%f152, %f151}, [%rd2+8];
$L__BB3_10:
	add.s32 	%r18, %r74, 1;
	setp.ge.s32 	%p10, %r18, %r11;
	mov.f32 	%f153, 0f00000000;
	mov.f32 	%f154, %f153;
	@%p10 bra 	$L__BB3_12;
	ld.global.v2.f32 	{%f154, %f153}, [%rd2+16];
$L__BB3_12:
	add.s32 	%r19, %r18, 1;
	setp.ge.s32 	%p11, %r19, %r11;
	mov.f32 	%f155, 0f00000000;
	mov.f32 	%f156, %f155;
	@%p11 bra 	$L__BB3_14;
	ld.global.v2.f32 	{%f156, %f155}, [%rd2+24];
$L__BB3_14:
	cvt.rn.f32.s32 	%f83, %r72;
	div.rn.f32 	%f84, %f83, %f7;
	mul.f32 	%f85, %f12, %f84;
	mul.f32 	%f86, %f11, %f84;
	setp.ge.f32 	%p12, %f85, 0f3F000000;
	selp.f32 	%f87, 0f3EFFFEB0, %f85, %p12;
	setp.ge.f32 	%p13, %f86, 0f3F000000;
	selp.f32 	%f88, 0f3EFFFEB0, %f86, %p13;
	sub.f32 	%f89, %f2, %f87;
	sub.f32 	%f90, %f3, %f88;
	mul.f32 	%f91, %f90, %f90;
	fma.rn.f32 	%f92, %f89, %f89, %f91;
	mul.f32 	%f93, %f92, %f5;
	mul.f32 	%f94, %f93, 0f3FB8AA3B;
	ex2.approx.f32 	%f95, %f94;
	mul.f32 	%f96, %f95, %f4;
	add.s32 	%r66, %r72, 1;
	cvt.rn.f32.s32 	%f97, %r66;
	div.rn.f32 	%f98, %f97, %f7;
	mul.f32 	%f99, %f12, %f98;
	mul.f32 	%f100, %f11, %f98;
	setp.ge.f32 	%p14, %f99, 0f3F000000;
	selp.f32 	%f101, 0f3EFFFEB0, %f99, %p14;
	setp.ge.f32 	%p15, %f100, 0f3F000000;
	selp.f32 	%f102, 0f3EFFFEB0, %f100, %p15;
	sub.f32 	%f103, %f2, %f101;
	sub.f32 	%f104, %f3, %f102;
	mul.f32 	%f105, %f104, %f104;
	fma.rn.f32 	%f106, %f103, %f103, %f105;
	mul.f32 	%f107, %f106, %f5;
	mul.f32 	%f108, %f107, 0f3FB8AA3B;
	ex2.approx.f32 	%f109, %f108;
	mul.f32 	%f110, %f109, %f4;
	add.s32 	%r67, %r72, 2;
	cvt.rn.f32.s32 	%f111, %r67;
	div.rn.f32 	%f112, %f111, %f7;
	mul.f32 	%f113, %f12, %f112;
	mul.f32 	%f114, %f11, %f112;
	setp.ge.f32 	%p16, %f113, 0f3F000000;
	selp.f32 	%f115, 0f3EFFFEB0, %f113, %p16;
	setp.ge.f32 	%p17, %f114, 0f3F000000;
	selp.f32 	%f116, 0f3EFFFEB0, %f114, %p17;
	sub.f32 	%f117, %f2, %f115;
	sub.f32 	%f118, %f3, %f116;
	mul.f32 	%f119, %f118, %f118;
	fma.rn.f32 	%f120, %f117, %f117, %f119;
	mul.f32 	%f121, %f120, %f5;
	mul.f32 	%f122, %f121, 0f3FB8AA3B;
	ex2.approx.f32 	%f123, %f122;
	mul.f32 	%f124, %f123, %f4;
	add.s32 	%r68, %r72, 3;
	cvt.rn.f32.s32 	%f125, %r68;
	div.rn.f32 	%f126, %f125, %f7;
	mul.f32 	%f127, %f12, %f126;
	mul.f32 	%f128, %f11, %f126;
	setp.ge.f32 	%p18, %f127, 0f3F000000;
	selp.f32 	%f129, 0f3EFFFEB0, %f127, %p18;
	setp.ge.f32 	%p19, %f128, 0f3F000000;
	selp.f32 	%f130, 0f3EFFFEB0, %f128, %p19;
	sub.f32 	%f131, %f2, %f129;
	sub.f32 	%f132, %f3, %f130;
	mul.f32 	%f133, %f132, %f132;
	fma.rn.f32 	%f134, %f131, %f131, %f133;
	mul.f32 	%f135, %f134, %f5;
	mul.f32 	%f136, %f135, 0f3FB8AA3B;
	ex2.approx.f32 	%f137, %f136;
	mul.f32 	%f138, %f137, %f4;
	fma.rn.f32 	%f139, %f150, %f96, %f157;
	fma.rn.f32 	%f140, %f96, %f149, %f158;
	fma.rn.f32 	%f141, %f152, %f110, %f139;
	fma.rn.f32 	%f142, %f110, %f151, %f140;
	fma.rn.f32 	%f143, %f154, %f124, %f141;
	fma.rn.f32 	%f144, %f124, %f153, %f142;
	fma.rn.f32 	%f157, %f156, %f138, %f143;
	fma.rn.f32 	%f158, %f138, %f155, %f144;
	add.s32 	%r74, %r74, 4;
	add.s32 	%r73, %r73, 4;
	add.s32 	%r72, %r72, 4;
	add.s32 	%r69, %r19, 1;
	setp.lt.s32 	%p20, %r69, %r11;
	@%p20 bra 	$L__BB3_6;
$L__BB3_15:
	add.s32 	%r71, %r71, 1;
	setp.ne.s32 	%p21, %r71, %r26;
	@%p21 bra 	$L__BB3_3;
$L__BB3_16:
	ld.param.u64 	%rd16, [gather_kernel_center_param_1];
	mad.lo.s32 	%r70, %r4, %r5, %r3;
	cvt.s64.s32 	%rd10, %r70;
	mul.wide.u32 	%rd11, %r6, %r1;
	add.s64 	%rd12, %rd11, %rd10;
	cvta.to.global.u64 	%rd13, %rd16;
	shl.b64 	%rd14, %rd12, 3;
	add.s64 	%rd15, %rd13, %rd14;
	st.global.v2.f32 	[%rd15], {%f157, %f158};
$L__BB3_17:
	ret;

}
	// .globl	wrap_kernel
.visible .entry wrap_kernel(
	.param .u64 .ptr .align 1 wrap_kernel_param_0,
	.param .u32 wrap_kernel_param_1,
	.param .u32 wrap_kernel_param_2,
	.param .u32 wrap_kernel_param_3
)
{
	.reg .pred 	%p<7>;
	.reg .b32 	%r<39>;
	.reg .b32 	%f<5>;
	.reg .b64 	%rd<7>;

	ld.param.u64 	%rd1, [wrap_kernel_param_0];
	ld.param.u32 	%r7, [wrap_kernel_param_1];
	ld.param.u32 	%r8, [wrap_kernel_param_2];
	ld.param.u32 	%r6, [wrap_kernel_param_3];
	mov.u32 	%r9, %ntid.x;
	mov.u32 	%r10, %ctaid.x;
	mov.u32 	%r11, %tid.x;
	mad.lo.s32 	%r1, %r9, %r10, %r11;
	mov.u32 	%r12, %ntid.y;
	mov.u32 	%r13, %ctaid.y;
	mov.u32 	%r14, %tid.y;
	mad.lo.s32 	%r15, %r12, %r13, %r14;
	mov.u32 	%r16, %ntid.z;
	mov.u32 	%r17, %ctaid.z;
	mov.u32 	%r18, %tid.z;
	mad.lo.s32 	%r3, %r16, %r17, %r18;
	shl.b32 	%r4, %r7, 1;
	shl.b32 	%r19, %r6, 1;
	add.s32 	%r20, %r19, %r4;
	max.s32 	%r21, %r1, %r15;
	setp.ge.s32 	%p1, %r21, %r20;
	setp.ge.s32 	%p2, %r3, %r8;
	or.pred  	%p3, %p2, %p1;
	@%p3 bra 	$L__BB4_3;
	sub.s32 	%r22, %r20, %r6;
	min.s32 	%r23, %r1, %r15;
	setp.ge.s32 	%p4, %r23, %r6;
	setp.lt.s32 	%p5, %r21, %r22;
	and.pred  	%p6, %p5, %p4;
	@%p6 bra 	$L__BB4_3;
	cvta.to.global.u64 	%rd2, %rd1;
	add.s32 	%r25, %r4, %r1;
	sub.s32 	%r26, %r25, %r6;
	rem.s32 	%r27, %r26, %r4;
	add.s32 	%r28, %r4, %r15;
	sub.s32 	%r29, %r28, %r6;
	rem.s32 	%r30, %r29, %r4;
	mad.lo.s32 	%r31, %r20, %r15, %r1;
	mul.lo.s32 	%r32, %r20, %r3;
	mul.lo.s32 	%r33, %r32, %r20;
	add.s32 	%r34, %r31, %r33;
	add.s32 	%r35, %r30, %r6;
	add.s32 	%r36, %r33, %r6;
	add.s32 	%r37, %r36, %r27;
	mad.lo.s32 	%r38, %r35, %r20, %r37;
	mul.wide.s32 	%rd3, %r38, 8;
	add.s64 	%rd4, %rd2, %rd3;
	mul.wide.s32 	%rd5, %r34, 8;
	add.s64 	%rd6, %rd2, %rd5;
	ld.global.f32 	%f1, [%rd6];
	atom.global.add.f32 	%f2, [%rd4], %f1;
	ld.global.f32 	%f3, [%rd6+4];
	atom.global.add.f32 	%f4, [%rd4+4], %f3;
$L__BB4_3:
	ret;

}


// ===== COMPILED SASS (sm_100) =====

	.target	sm_100

	.elftype	@"ET_EXEC"


//--------------------- .note.nv.tkinfo           --------------------------
	.section	.note.nv.tkinfo,"",@"SHT_NOTE"
	.sectionflags	@"SHF_NOTE_NV_TKINFO"
	.tkinfo
        /*0018*/ 	.word	0x00000002
        /*0030*/ 	.string	""
        /*0030*/ 	.string	"ptxas"
        /*0030*/ 	.string	"Cuda compilation tools, release 13.0, V13.0.88"
        /*0030*/ 	.string	"Build cuda_13.0.r13.0/compiler.36424714_0"
        /*0030*/ 	.string	"-arch sm_100 -m 64 "



//--------------------- .note.nv.cuinfo           --------------------------
	.section	.note.nv.cuinfo,"",@"SHT_NOTE"
	.sectionflags	@"SHF_NOTE_NV_CUINFO"
        /*0018*/ 	.short	0x0002
        /*001a*/ 	.short	0x0064
        /*001c*/ 	.short	0x0082
	.zero		2


//--------------------- .nv.info                  --------------------------
	.section	.nv.info,"",@"SHT_CUDA_INFO"
	.align	4


	//----- nvinfo : EIATTR_REGCOUNT
	.align		4
        /*0000*/ 	.byte	0x04, 0x2f
        /*0002*/ 	.short	(.L_1 - .L_0)
	.align		4
.L_0:
        /*0004*/ 	.word	index@(gather_kernel_partial)
        /*0008*/ 	.word	0x0000001d


	//----- nvinfo : EIATTR_FRAME_SIZE
	.align		4
.L_1:
        /*000c*/ 	.byte	0x04, 0x11
        /*000e*/ 	.short	(.L_3 - .L_2)
	.align		4
.L_2:
        /*0010*/ 	.word	index@($__internal_7_$__cuda_sm3x_div_rn_noftz_f32_slowpath)
        /*0014*/ 	.word	0x00000000


	//----- nvinfo : EIATTR_FRAME_SIZE
	.align		4
.L_3:
        /*0018*/ 	.byte	0x04, 0x11
        /*001a*/ 	.short	(.L_5 - .L_4)
	.align		4
.L_4:
        /*001c*/ 	.word	index@($__internal_6_$__cuda_sm20_div_rn_f64_full)
        /*0020*/ 	.word	0x00000000


	//----- nvinfo : EIATTR_FRAME_SIZE
	.align		4
.L_5:
        /*0024*/ 	.byte	0x04, 0x11
        /*0026*/ 	.short	(.L_7 - .L_6)
	.align		4
.L_6:
        /*0028*/ 	.word	index@(gather_kernel_partial)
        /*002c*/ 	.word	0x00000000


	//----- nvinfo : EIATTR_REGCOUNT
	.align		4
.L_7:
        /*0030*/ 	.byte	0x04, 0x2f
        /*0032*/ 	.short	(.L_9 - .L_8)
	.align		4
.L_8:
        /*0034*/ 	.word	index@(gather_kernel)
        /*0038*/ 	.word	0x0000001d


	//----- nvinfo : EIATTR_FRAME_SIZE
	.align		4
.L_9:
        /*003c*/ 	.byte	0x04, 0x11
        /*003e*/ 	.short	(.L_11 - .L_10)
	.align		4
.L_10:
        /*0040*/ 	.word	index@($__internal_5_$__cuda_sm3x_div_rn_noftz_f32_slowpath)
        /*0044*/ 	.word	0x00000000


	//----- nvinfo : EIATTR_FRAME_SIZE
	.align		4
.L_11:
        /*0048*/ 	.byte	0x04, 0x11
        /*004a*/ 	.short	(.L_13 - .L_12)
	.align		4
.L_12:
        /*004c*/ 	.word	index@($__internal_4_$__cuda_sm20_div_rn_f64_full)
        /*0050*/ 	.word	0x00000000


	//----- nvinfo : EIATTR_FRAME_SIZE
	.align		4
.L_13:
        /*0054*/ 	.byte	0x04, 0x11
        /*0056*/ 	.short	(.L_15 - .L_14)
	.align		4
.L_14:
        /*0058*/ 	.word	index@(gather_kernel)
        /*005c*/ 	.word	0x00000000


	//----- nvinfo : EIATTR_REGCOUNT
	.align		4
.L_15:
        /*0060*/ 	.byte	0x04, 0x2f
        /*0062*/ 	.short	(.L_17 - .L_16)
	.align		4
.L_16:
        /*0064*/ 	.word	index@(gather_kernel_center_prune)
        /*0068*/ 	.word	0x00000020


	//----- nvinfo : EIATTR_FRAME_SIZE
	.align		4
.L_17:
        /*006c*/ 	.byte	0x04, 0x11
        /*006e*/ 	.short	(.L_19 - .L_18)
	.align		4
.L_18:
        /*0070*/ 	.word	index@($__internal_3_$__cuda_sm3x_div_rn_noftz_f32_slowpath)
        /*0074*/ 	.word	0x00000000


	//----- nvinfo : EIATTR_FRAME_SIZE
	.align		4
.L_19:
        /*0078*/ 	.byte	0x04, 0x11
        /*007a*/ 	.short	(.L_21 - .L_20)
	.align		4
.L_20:
        /*007c*/ 	.word	index@(gather_kernel_center_prune)
        /*0080*/ 	.word	0x00000000


	//----- nvinfo : EIATTR_REGCOUNT
	.align		4
.L_21:
        /*0084*/ 	.byte	0x04, 0x2f
        /*0086*/ 	.short	(.L_23 - .L_22)
	.align		4
.L_22:
        /*0088*/ 	.word	index@(gather_kernel_center)
        /*008c*/ 	.word	0x0000002a


	//----- nvinfo : EIATTR_FRAME_SIZE
	.align		4
.L_23:
        /*0090*/ 	.byte	0x04, 0x11
        /*0092*/ 	.short	(.L_25 - .L_24)
	.align		4
.L_24:
        /*0094*/ 	.word	index@($__internal_2_$__cuda_sm3x_div_rn_noftz_f32_slowpath)
        /*0098*/ 	.word	0x00000000


	//----- nvinfo : EIATTR_FRAME_SIZE
	.align		4
.L_25:
        /*009c*/ 	.byte	0x04, 0x11
        /*009e*/ 	.short	(.L_27 - .L_26)
	.align		4
.L_26:
        /*00a0*/ 	.word	index@($__internal_1_$__cuda_sm20_sqrt_rn_f32_slowpath)
        /*00a4*/ 	.word	0x00000000


	//----- nvinfo : EIATTR_FRAME_SIZE
	.align		4
.L_27:
        /*00a8*/ 	.byte	0x04, 0x11
        /*00aa*/ 	.short	(.L_29 - .L_28)
	.align		4
.L_28:
        /*00ac*/ 	.word	index@($__internal_0_$__cuda_sm20_div_rn_f64_full)
        /*00b0*/ 	.word	0x00000000


	//----- nvinfo : EIATTR_FRAME_SIZE
	.align		4
.L_29:
        /*00b4*/ 	.byte	0x04, 0x11
        /*00b6*/ 	.short	(.L_31 - .L_30)
	.align		4
.L_30:
        /*00b8*/ 	.word	index@(gather_kernel_center)
        /*00bc*/ 	.word	0x00000000


	//----- nvinfo : EIATTR_REGCOUNT
	.align		4
.L_31:
        /*00c0*/ 	.byte	0x04, 0x2f
        /*00c2*/ 	.short	(.L_33 - .L_32)
	.align		4
.L_32:
        /*00c4*/ 	.word	index@(wrap_kernel)
        /*00c8*/ 	.word	0x00000016


	//----- nvinfo : EIATTR_FRAME_SIZE
	.align		4
.L_33:
        /*00cc*/ 	.byte	0x04, 0x11
        /*00ce*/ 	.short	(.L_35 - .L_34)
	.align		4
.L_34:
        /*00d0*/ 	.word	index@(wrap_kernel)
        /*00d4*/ 	.word	0x00000000


	//----- nvinfo : EIATTR_MIN_STACK_SIZE
	.align		4
.L_35:
        /*00d8*/ 	.byte	0x04, 0x12
        /*00da*/ 	.short	(.L_37 - .L_36)
	.align		4
.L_36:
        /*00dc*/ 	.word	index@(wrap_kernel)
        /*00e0*/ 	.word	0x00000000


	//----- nvinfo : EIATTR_MIN_STACK_SIZE
	.align		4
.L_37:
        /*00e4*/ 	.byte	0x04, 0x12
        /*00e6*/ 	.short	(.L_39 - .L_38)
	.align		4
.L_38:
        /*00e8*/ 	.word	index@(gather_kernel_center)
        /*00ec*/ 	.word	0x00000000


	//----- nvinfo : EIATTR_MIN_STACK_SIZE
	.align		4
.L_39:
        /*00f0*/ 	.byte	0x04, 0x12
        /*00f2*/ 	.short	(.L_41 - .L_40)
	.align		4
.L_40:
        /*00f4*/ 	.word	index@(gather_kernel_center_prune)
        /*00f8*/ 	.word	0x00000000


	//----- nvinfo : EIATTR_MIN_STACK_SIZE
	.align		4
.L_41:
        /*00fc*/ 	.byte	0x04, 0x12
        /*00fe*/ 	.short	(.L_43 - .L_42)
	.align		4
.L_42:
        /*0100*/ 	.word	index@(gather_kernel)
        /*0104*/ 	.word	0x00000000


	//----- nvinfo : EIATTR_MIN_STACK_SIZE
	.align		4
.L_43:
        /*0108*/ 	.byte	0x04, 0x12
        /*010a*/ 	.short	(.L_45 - .L_44)
	.align		4
.L_44:
        /*010c*/ 	.word	index@(gather_kernel_partial)
        /*0110*/ 	.word	0x00000000
.L_45:


//--------------------- .nv.compat                --------------------------
	.section	.nv.compat,"",@"SHT_CUDA_COMPAT_INFO"
	.align	4
        /*0000*/ 	.byte	0x02, 0x09, 0x00, 0x00, 0x02, 0x02, 0x01, 0x00, 0x02, 0x05, 0x05, 0x00, 0x03, 0x07, 0x01, 0x01
        /*0010*/ 	.byte	0x02, 0x03, 0x00, 0x00, 0x02, 0x06, 0x01, 0x00, 0x04, 0x0b, 0x08, 0x00, 0x01, 0x00, 0x00, 0x00
        /*0020*/ 	.byte	0x00, 0x00, 0x00, 0x00


//--------------------- .nv.info.wrap_kernel      --------------------------
	.section	.nv.info.wrap_kernel,"",@"SHT_CUDA_INFO"
	.sectionflags	@""
	.align	4


	//----- nvinfo : EIATTR_CUDA_API_VERSION
	.align		4
        /*0000*/ 	.byte	0x04, 0x37
        /*0002*/ 	.short	(.L_47 - .L_46)
.L_46:
        /*0004*/ 	.word	0x00000082


	//----- nvinfo : EIATTR_KPARAM_INFO
	.align		4
.L_47:
        /*0008*/ 	.byte	0x04, 0x17
        /*000a*/ 	.short	(.L_49 - .L_48)
.L_48:
        /*000c*/ 	.word	0x00000000
        /*0010*/ 	.short	0x0003
        /*0012*/ 	.short	0x0010
        /*0014*/ 	.byte	0x00, 0xf0, 0x11, 0x00


	//----- nvinfo : EIATTR_KPARAM_INFO
	.align		4
.L_49:
        /*0018*/ 	.byte	0x04, 0x17
        /*001a*/ 	.short	(.L_51 - .L_50)
.L_50:
        /*001c*/ 	.word	0x00000000
        /*0020*/ 	.short	0x0002
        /*0022*/ 	.short	0x000c
        /*0024*/ 	.byte	0x00, 0xf0, 0x11, 0x00


	//----- nvinfo : EIATTR_KPARAM_INFO
	.align		4
.L_51:
        /*0028*/ 	.byte	0x04, 0x17
        /*002a*/ 	.short	(.L_53 - .L_52)
.L_52:
        /*002c*/ 	.word	0x00000000
        /*0030*/ 	.short	0x0001
        /*0032*/ 	.short	0x0008
        /*0034*/ 	.byte	0x00, 0xf0, 0x11, 0x00


	//----- nvinfo : EIATTR_KPARAM_INFO
	.align		4
.L_53:
        /*0038*/ 	.byte	0x04, 0x17
        /*003a*/ 	.short	(.L_55 - .L_54)
.L_54:
        /*003c*/ 	.word	0x00000000
        /*0040*/ 	.short	0x0000
        /*0042*/ 	.short	0x0000
        /*0044*/ 	.byte	0x00, 0xf5, 0x21, 0x00


	//----- nvinfo : EIATTR_SPARSE_MMA_MASK
	.align		4
.L_55:
        /*0048*/ 	.byte	0x03, 0x50
        /*004a*/ 	.short	0x0000


	//----- nvinfo : EIATTR_MAXREG_COUNT
	.align		4
        /*004c*/ 	.byte	0x03, 0x1b
        /*004e*/ 	.short	0x00ff


	//----- nvinfo : EIATTR_MERCURY_ISA_VERSION
	.align		4
        /*0050*/ 	.byte	0x03, 0x5f
        /*0052*/ 	.short	0x0101


	//----- nvinfo : EIATTR_VRC_CTA_INIT_COUNT
	.align		4
        /*0054*/ 	.byte	0x02, 0x4a
	.zero		1
	.zero		1


	//----- nvinfo : EIATTR_EXIT_INSTR_OFFSETS
	.align		4
        /*0058*/ 	.byte	0x04, 0x1c
        /*005a*/ 	.short	(.L_57 - .L_56)


	//   ....[0]....
.L_56:
        /*005c*/ 	.word	0x00000140


	//   ....[1]....
        /*0060*/ 	.word	0x00000190


	//   ....[2]....
        /*0064*/ 	.word	0x000004d0


	//----- nvinfo : EIATTR_CBANK_PARAM_SIZE
	.align		4
.L_57:
        /*0068*/ 	.byte	0x03, 0x19
        /*006a*/ 	.short	0x0014


	//----- nvinfo : EIATTR_PARAM_CBANK
	.align		4
        /*006c*/ 	.byte	0x04, 0x0a
        /*006e*/ 	.short	(.L_59 - .L_58)
	.align		4
.L_58:
        /*0070*/ 	.word	index@(.nv.constant0.wrap_kernel)
        /*0074*/ 	.short	0x0380
        /*0076*/ 	.short	0x0014


	//----- nvinfo : EIATTR_SW_WAR
	.align		4
.L_59:
        /*0078*/ 	.byte	0x04, 0x36
        /*007a*/ 	.short	(.L_61 - .L_60)
.L_60:
        /*007c*/ 	.word	0x00000008
.L_61:


//--------------------- .nv.info.gather_kernel_center --------------------------
	.section	.nv.info.gather_kernel_center,"",@"SHT_CUDA_INFO"
	.sectionflags	@""
	.align	4


	//----- nvinfo : EIATTR_CUDA_API_VERSION
	.align		4
        /*0000*/ 	.byte	0x04, 0x37
        /*0002*/ 	.short	(.L_63 - .L_62)
.L_62:
        /*0004*/ 	.word	0x00000082


	//----- nvinfo : EIATTR_KPARAM_INFO
	.align		4
.L_63:
        /*0008*/ 	.byte	0x04, 0x17
        /*000a*/ 	.short	(.L_65 - .L_64)
.L_64:
        /*000c*/ 	.word	0x00000000
        /*0010*/ 	.short	0x0009
        /*0012*/ 	.short	0x0034
        /*0014*/ 	.byte	0x00, 0xf0, 0x11, 0x00


	//----- nvinfo : EIATTR_KPARAM_INFO
	.align		4
.L_65:
        /*0018*/ 	.byte	0x04, 0x17
        /*001a*/ 	.short	(.L_67 - .L_66)
.L_66:
        /*001c*/ 	.word	0x00000000
        /*0020*/ 	.short	0x0008
        /*0022*/ 	.short	0x0030
        /*0024*/ 	.byte	0x00, 0xf0, 0x11, 0x00


	//----- nvinfo : EIATTR_KPARAM_INFO
	.align		4
.L_67:
        /*0028*/ 	.byte	0x04, 0x17
        /*002a*/ 	.short	(.L_69 - .L_68)
.L_68:
        /*002c*/ 	.word	0x00000000
        /*0030*/ 	.short	0x0007
        /*0032*/ 	.short	0x002c
        /*0034*/ 	.byte	0x00, 0xf0, 0x11, 0x00


	//----- nvinfo : EIATTR_KPARAM_INFO
	.align		4
.L_69:
        /*0038*/ 	.byte	0x04, 0x17
        /*003a*/ 	.short	(.L_71 - .L_70)
.L_70:
        /*003c*/ 	.word	0x00000000
        /*0040*/ 	.short	0x0006
        /*0042*/ 	.short	0x0028
        /*0044*/ 	.byte	0x00, 0xf0, 0x11, 0x00


	//----- nvinfo : EIATTR_KPARAM_INFO
	.align		4
.L_71:
        /*0048*/ 	.byte	0x04, 0x17
        /*004a*/ 	.short	(.L_73 - .L_72)
.L_72:
        /*004c*/ 	.word	0x00000000
        /*0050*/ 	.short	0x0005
        /*0052*/ 	.short	0x0024
        /*0054*/ 	.byte	0x00, 0xf0, 0x11, 0x00


	//----- nvinfo : EIATTR_KPARAM_INFO
	.align		4
.L_73:
        /*0058*/ 	.byte	0x04, 0x17
        /*005a*/ 	.short	(.L_75 - .L_74)
.L_74:
        /*005c*/ 	.word	0x00000000
        /*0060*/ 	.short	0x0004
        /*0062*/ 	.short	0x0020
        /*0064*/ 	.byte	0x00, 0xf0, 0x11, 0x00


	//----- nvinfo : EIATTR_KPARAM_INFO
	.align		4
.L_75:
        /*0068*/ 	.byte	0x04, 0x17
        /*006a*/ 	.short	(.L_77 - .L_76)
.L_76:
        /*006c*/ 	.word	0x00000000
        /*0070*/ 	.short	0x0003
        /*0072*/ 	.short	0x0018
        /*0074*/ 	.byte	0x00, 0xf5, 0x21, 0x00


	//----- nvinfo : EIATTR_KPARAM_INFO
	.align		4
.L_77:
        /*0078*/ 	.byte	0x04, 0x17
        /*007a*/ 	.short	(.L_79 - .L_78)
.L_78:
        /*007c*/ 	.word	0x00000000
        /*0080*/ 	.short	0x0002
        /*0082*/ 	.short	0x0010
        /*0084*/ 	.byte	0x00, 0xf5, 0x21, 0x00


	//----- nvinfo : EIATTR_KPARAM_INFO
	.align		4
.L_79:
        /*0088*/ 	.byte	0x04, 0x17
        /*008a*/ 	.short	(.L_81 - .L_80)
.L_80:
        /*008c*/ 	.word	0x00000000
        /*0090*/ 	.short	0x0001
        /*0092*/ 	.short	0x0008
        /*0094*/ 	.byte	0x00, 0xf5, 0x21, 0x00


	//----- nvinfo : EIATTR_KPARAM_INFO
	.align		4
.L_81:
        /*0098*/ 	.byte	0x04, 0x17
        /*009a*/ 	.short	(.L_83 - .L_82)
.L_82:
        /*009c*/ 	.word	0x00000000
        /*00a0*/ 	.short	0x0000
        /*00a2*/ 	.short	0x0000
        /*00a4*/ 	.byte	0x00, 0xf5, 0x21, 0x00


	//----- nvinfo : EIATTR_SPARSE_MMA_MASK
	.align		4
.L_83:
        /*00a8*/ 	.byte	0x03, 0x50
        /*00aa*/ 	.short	0x0000


	//----- nvinfo : EIATTR_MAXREG_COUNT
	.align		4
        /*00ac*/ 	.byte	0x03, 0x1b
        /*00ae*/ 	.short	0x00ff


	//----- nvinfo : EIATTR_MERCURY_ISA_VERSION
	.align		4
        /*00b0*/ 	.byte	0x03, 0x5f
        /*00b2*/ 	.short	0x0101


	//----- nvinfo : EIATTR_VRC_CTA_INIT_COUNT
	.align		4
        /*00b4*/ 	.byte	0x02, 0x4a
	.zero		1
	.zero		1


	//----- nvinfo : EIATTR_EXIT_INSTR_OFFSETS
	.align		4
        /*00b8*/ 	.byte	0x04, 0x1c
        /*00ba*/ 	.short	(.L_85 - .L_84)


	//   ....[0]....
.L_84:
        /*00bc*/ 	.word	0x00000190


	//   ....[1]....
        /*00c0*/ 	.word	0x00001ac0


	//----- nvinfo : EIATTR_CRS_STACK_SIZE
	.align		4
.L_85:
        /*00c4*/ 	.byte	0x04, 0x1e
        /*00c6*/ 	.short	(.L_87 - .L_86)
.L_86:
        /*00c8*/ 	.word	0x00000000


	//----- nvinfo : EIATTR_CBANK_PARAM_SIZE
	.align		4
.L_87:
        /*00cc*/ 	.byte	0x03, 0x19
        /*00ce*/ 	.short	0x0038


	//----- nvinfo : EIATTR_PARAM_CBANK
	.align		4
        /*00d0*/ 	.byte	0x04, 0x0a
        /*00d2*/ 	.short	(.L_89 - .L_88)
	.align		4
.L_88:
        /*00d4*/ 	.word	index@(.nv.constant0.gather_kernel_center)
        /*00d8*/ 	.short	0x0380
        /*00da*/ 	.short	0x0038


	//----- nvinfo : EIATTR_SW_WAR
	.align		4
.L_89:
        /*00dc*/ 	.byte	0x04, 0x36
        /*00de*/ 	.short	(.L_91 - .L_90)
.L_90:
        /*00e0*/ 	.word	0x00000008
.L_91:


//--------------------- .nv.info.gather_kernel_center_prune --------------------------
	.section	.nv.info.gather_kernel_center_prune,"",@"SHT_CUDA_INFO"
	.sectionflags	@""
	.align	4


	//----- nvinfo : EIATTR_CUDA_API_VERSION
	.align		4
        /*0000*/ 	.byte	0x04, 0x37
        /*0002*/ 	.short	(.L_93 - .L_92)
.L_92:
        /*0004*/ 	.word	0x00000082


	//----- nvinfo : EIATTR_KPARAM_INFO
	.align		4
.L_93:
        /*0008*/ 	.byte	0x04, 0x17
        /*000a*/ 	.short	(.L_95 - .L_94)
.L_94:
        /*000c*/ 	.word	0x00000000
        /*0010*/ 	.short	0x0005
        /*0012*/ 	.short	0x001c
        /*0014*/ 	.byte	0x00, 0xf0, 0x11, 0x00


	//----- nvinfo : EIATTR_KPARAM_INFO
	.align		4
.L_95:
        /*0018*/ 	.byte	0x04, 0x17
        /*001a*/ 	.short	(.L_97 - .L_96)
.L_96:
        /*001c*/ 	.word	0x00000000
        /*0020*/ 	.short	0x0004
        /*0022*/ 	.short	0x0018
        /*0024*/ 	.byte	0x00, 0xf0, 0x11, 0x00


	//----- nvinfo : EIATTR_KPARAM_INFO
	.align		4
.L_97:
        /*0028*/ 	.byte	0x04, 0x17
        /*002a*/ 	.short	(.L_99 - .L_98)
.L_98:
        /*002c*/ 	.word	0x00000000
        /*0030*/ 	.short	0x0003
        /*0032*/ 	.short	0x0014
        /*0034*/ 	.byte	0x00, 0xf0, 0x11, 0x00


	//----- nvinfo : EIATTR_KPARAM_INFO
	.align		4
.L_99:
        /*0038*/ 	.byte	0x04, 0x17
        /*003a*/ 	.short	(.L_101 - .L_100)
.L_100:
        /*003c*/ 	.word	0x00000000
        /*0040*/ 	.short	0x0002
        /*0042*/ 	.short	0x0010
        /*0044*/ 	.byte	0x00, 0xf0, 0x11, 0x00


	//----- nvinfo : EIATTR_KPARAM_INFO
	.align		4
.L_101:
        /*0048*/ 	.byte	0x04, 0x17
        /*004a*/ 	.short	(.L_103 - .L_102)
.L_102:
        /*004c*/ 	.word	0x00000000
        /*0050*/ 	.short	0x0001
        /*0052*/ 	.short	0x0008
        /*0054*/ 	.byte	0x00, 0xf5, 0x21, 0x00


	//----- nvinfo : EIATTR_KPARAM_INFO
	.align		4
.L_103:
        /*0058*/ 	.byte	0x04, 0x17
        /*005a*/ 	.short	(.L_105 - .L_104)
.L_104:
        /*005c*/ 	.word	0x00000000
        /*0060*/ 	.short	0x0000
        /*0062*/ 	.short	0x0000
        /*0064*/ 	.byte	0x00, 0xf5, 0x21, 0x00


	//----- nvinfo : EIATTR_SPARSE_MMA_MASK
	.align		4
.L_105:
        /*0068*/ 	.byte	0x03, 0x50
        /*006a*/ 	.short	0x0000


	//----- nvinfo : EIATTR_MAXREG_COUNT
	.align		4
        /*006c*/ 	.byte	0x03, 0x1b
        /*006e*/ 	.short	0x00ff


	//----- nvinfo : EIATTR_MERCURY_ISA_VERSION
	.align		4
        /*0070*/ 	.byte	0x03, 0x5f
        /*0072*/ 	.short	0x0101


	//----- nvinfo : EIATTR_COOP_GROUP_MASK_REGIDS
	.align		4
        /*0074*/ 	.byte	0x04, 0x29
        /*0076*/ 	.short	(.L_107 - .L_106)


	//   ....[0]....
.L_106:
        /*0078*/ 	.word	0xffffffff


	//   ....[1]....
        /*007c*/ 	.word	0xffffffff


	//   ....[2]....
        /*0080*/ 	.word	0xffffffff


	//   ....[3]....
        /*0084*/ 	.word	0xffffffff


	//   ....[4]....
        /*0088*/ 	.word	0xffffffff


	//   ....[5]....
        /*008c*/ 	.word	0xffffffff


	//   ....[6]....
        /*0090*/ 	.word	0xffffffff


	//   ....[7]....
        /*0094*/ 	.word	0xffffffff


	//   ....[8]....
        /*0098*/ 	.word	0xffffffff


	//   ....[9]....
        /*009c*/ 	.word	0xffffffff


	//   ....[10]....
        /*00a0*/ 	.word	0xffffffff


	//   ....[11]....
        /*00a4*/ 	.word	0xffffffff


	//   ....[12]....
        /*00a8*/ 	.word	0xffffffff


	//   ....[13]....
        /*00ac*/ 	.word	0xffffffff


	//   ....[14]....
        /*00b0*/ 	.word	0xffffffff


	//   ....[15]....
        /*00b4*/ 	.word	0xffffffff


	//   ....[16]....
        /*00b8*/ 	.word	0xffffffff


	//   ....[17]....
        /*00bc*/ 	.word	0xffffffff


	//   ....[18]....
        /*00c0*/ 	.word	0xffffffff


	//   ....[19]....
        /*00c4*/ 	.word	0xffffffff


	//   ....[20]....
        /*00c8*/ 	.word	0xffffffff


	//   ....[21]....
        /*00cc*/ 	.word	0xffffffff


	//   ....[22]....
        /*00d0*/ 	.word	0xffffffff


	//   ....[23]....
        /*00d4*/ 	.word	0xffffffff


	//   ....[24]....
        /*00d8*/ 	.word	0xffffffff


	//   ....[25]....
        /*00dc*/ 	.word	0x05000008


	//   ....[26]....
        /*00e0*/ 	.word	0x05000008


	//   ....[27]....
        /*00e4*/ 	.word	0x05000008


	//   ....[28]....
        /*00e8*/ 	.word	0x05000008


	//   ....[29]....
        /*00ec*/ 	.word	0x05000008


	//   ....[30]....
        /*00f0*/ 	.word	0x05000008


	//   ....[31]....
        /*00f4*/ 	.word	0x05000008


	//   ....[32]....
        /*00f8*/ 	.word	0x05000008


	//   ....[33]....
        /*00fc*/ 	.word	0x05000008


	//   ....[34]....
        /*0100*/ 	.word	0x05000008


	//   ....[35]....
        /*0104*/ 	.word	0x05000008


	//   ....[36]....
        /*0108*/ 	.word	0x05000008


	//   ....[37]....
        /*010c*/ 	.word	0x05000008


	//   ....[38]....
        /*0110*/ 	.word	0x05000008


	//   ....[39]....
        /*0114*/ 	.word	0x05000008


	//   ....[40]....
        /*0118*/ 	.word	0x05000008


	//   ....[41]....
        /*011c*/ 	.word	0x05000008


	//   ....[42]....
        /*0120*/ 	.word	0x05000008


	//   ....[43]....
        /*0124*/ 	.word	0x05000008


	//   ....[44]....
        /*0128*/ 	.word	0x05000008


	//   ....[45]....
        /*012c*/ 	.word	0x05000008


	//   ....[46]....
        /*0130*/ 	.word	0x05000008


	//   ....[47]....
        /*0134*/ 	.word	0x05000008


	//   ....[48]....
        /*0138*/ 	.word	0x05000008


	//   ....[49]....
        /*013c*/ 	.word	0x05000008


	//----- nvinfo : EIATTR_COOP_GROUP_INSTR_OFFSETS
	.align		4
.L_107:
        /*0140*/ 	.byte	0x04, 0x28
        /*0142*/ 	.short	(.L_109 - .L_108)


	//   ....[0]....
.L_108:
        /*0144*/ 	.word	0x00000a10


	//   ....[1]....
        /*0148*/ 	.word	0x00000d30


	//   ....[2]....
        /*014c*/ 	.word	0x00000fd0


	//   ....[3]....
        /*0150*/ 	.word	0x00001250


	//   ....[4]....
        /*0154*/ 	.word	0x00001660


	//   ....[5]....
        /*0158*/ 	.word	0x00001770


	//   ....[6]....
        /*015c*/ 	.word	0x00001780


	//   ....[7]....
        /*0160*/ 	.word	0x00001790


	//   ....[8]....
        /*0164*/ 	.word	0x000017a0


	//   ....[9]....
        /*0168*/ 	.word	0x000017d0


	//   ....[10]....
        /*016c*/ 	.word	0x000017f0


	//   ....[11]....
        /*0170*/ 	.word	0x00001810


	//   ....[12]....
        /*0174*/ 	.word	0x00001820


	//   ....[13]....
        /*0178*/ 	.word	0x00001850


	//   ....[14]....
        /*017c*/ 	.word	0x00001870


	//   ....[15]....
        /*0180*/ 	.word	0x00001890


	//   ....[16]....
        /*0184*/ 	.word	0x000018a0


	//   ....[17]....
        /*0188*/ 	.word	0x000018d0


	//   ....[18]....
        /*018c*/ 	.word	0x000018f0


	//   ....[19]....
        /*0190*/ 	.word	0x00001910


	//   ....[20]....
        /*0194*/ 	.word	0x00001920


	//   ....[21]....
        /*0198*/ 	.word	0x00001950


	//   ....[22]....
        /*019c*/ 	.word	0x00001970


	//   ....[23]....
        /*01a0*/ 	.word	0x00001990


	//   ....[24]....
        /*01a4*/ 	.word	0x000019a0


	//   ....[25]....
        /*01a8*/ 	.word	0x00001af0


	//   ....[26]....
        /*01ac*/ 	.word	0x00001b70


	//   ....[27]....
        /*01b0*/ 	.word	0x00001bf0


	//   ....[28]....
        /*01b4*/ 	.word	0x00001c60


	//   ....[29]....
        /*01b8*/ 	.word	0x00001cd0


	//   ....[30]....
        /*01bc*/ 	.word	0x00001d70


	//   ....[31]....
        /*01c0*/ 	.word	0x00001e00


	//   ....[32]....
        /*01c4*/ 	.word	0x00001e60


	//   ....[33]....
        /*01c8*/ 	.word	0x00001ec0


	//   ....[34]....
        /*01cc*/ 	.word	0x00001f30


	//   ....[35]....
        /*01d0*/ 	.word	0x00001f90


	//   ....[36]....
        /*01d4*/ 	.word	0x00001ff0


	//   ....[37]....
        /*01d8*/ 	.word	0x00002050


	//   ....[38]....
        /*01dc*/ 	.word	0x000020c0


	//   ....[39]....
        /*01e0*/ 	.word	0x00002120


	//   ....[40]....
        /*01e4*/ 	.word	0x00002180


	//   ....[41]....
        /*01e8*/ 	.word	0x000021e0


	//   ....[42]....
        /*01ec*/ 	.word	0x00002250


	//   ....[43]....
        /*01f0*/ 	.word	0x000022b0


	//   ....[44]....
        /*01f4*/ 	.word	0x00002310


	//   ....[45]....
        /*01f8*/ 	.word	0x00002370


	//   ....[46]....
        /*01fc*/ 	.word	0x000023e0


	//   ....[47]....
        /*0200*/ 	.word	0x00002440


	//   ....[48]....
        /*0204*/ 	.word	0x000024a0


	//   ....[49]....
        /*0208*/ 	.word	0x00002500


	//----- nvinfo : EIATTR_VRC_CTA_INIT_COUNT
	.align		4
.L_109:
        /*020c*/ 	.byte	0x02, 0x4a
	.zero		1
	.zero		1


	//----- nvinfo : EIATTR_EXIT_INSTR_OFFSETS
	.align		4
        /*0210*/ 	.byte	0x04, 0x1c
        /*0212*/ 	.short	(.L_111 - .L_110)


	//   ....[0]....
.L_110:
        /*0214*/ 	.word	0x000000c0


	//   ....[1]....
        /*0218*/ 	.word	0x000019f0


	//   ....[2]....
        /*021c*/ 	.word	0x00001a70


	//   ....[3]....
        /*0220*/ 	.word	0x00001ab0


	//----- nvinfo : EIATTR_CRS_STACK_SIZE
	.align		4
.L_111:
        /*0224*/ 	.byte	0x04, 0x1e
        /*0226*/ 	.short	(.L_113 - .L_112)
.L_112:
        /*0228*/ 	.word	0x00000000


	//----- nvinfo : EIATTR_CBANK_PARAM_SIZE
	.align		4
.L_113:
        /*022c*/ 	.byte	0x03, 0x19
        /*022e*/ 	.short	0x0020


	//----- nvinfo : EIATTR_PARAM_CBANK
	.align		4
        /*0230*/ 	.byte	0x04, 0x0a
        /*0232*/ 	.short	(.L_115 - .L_114)
	.align		4
.L_114:
        /*0234*/ 	.word	index@(.nv.constant0.gather_kernel_center_prune)
        /*0238*/ 	.short	0x0380
        /*023a*/ 	.short	0x0020


	//----- nvinfo : EIATTR_SW_WAR
	.align		4
.L_115:
        /*023c*/ 	.byte	0x04, 0x36
        /*023e*/ 	.short	(.L_117 - .L_116)
.L_116:
        /*0240*/ 	.word	0x00000008
.L_117:


//--------------------- .nv.info.gather_kernel    --------------------------
	.section	.nv.info.gather_kernel,"",@"SHT_CUDA_INFO"
	.sectionflags	@""
	.align	4


	//----- nvinfo : EIATTR_CUDA_API_VERSION
	.align		4
        /*0000*/ 	.byte	0x04, 0x37
        /*0002*/ 	.short	(.L_119 - .L_118)
.L_118:
        /*0004*/ 	.word	0x00000082


	//----- nvinfo : EIATTR_KPARAM_INFO
	.align		4
.L_119:
        /*0008*/ 	.byte	0x04, 0x17
        /*000a*/ 	.short	(.L_121 - .L_120)
.L_120:
        /*000c*/ 	.word	0x00000000
        /*0010*/ 	.short	0x0007
        /*0012*/ 	.short	0x0028
        /*0014*/ 	.byte	0x00, 0xf0, 0x11, 0x00


	//----- nvinfo : EIATTR_KPARAM_INFO
	.align		4
.L_121:
        /*0018*/ 	.byte	0x04, 0x17
        /*001a*/ 	.short	(.L_123 - .L_122)
.L_122:
        /*001c*/ 	.word	0x00000000
        /*0020*/ 	.short	0x0006
        /*0022*/ 	.short	0x0024
        /*0024*/ 	.byte	0x00, 0xf0, 0x11, 0x00


	//----- nvinfo : EIATTR_KPARAM_INFO
	.align		4
.L_123:
        /*0028*/ 	.byte	0x04, 0x17
        /*002a*/ 	.short	(.L_125 - .L_124)
.L_124:
        /*002c*/ 	.word	0x00000000
        /*0030*/ 	.short	0x0005
        /*0032*/ 	.short	0x0020
        /*0034*/ 	.byte	0x00, 0xf0, 0x11, 0x00


	//----- nvinfo : EIATTR_KPARAM_INFO
	.align		4
.L_125:
        /*0038*/ 	.byte	0x04, 0x17
        /*003a*/ 	.short	(.L_127 - .L_126)
.L_126:
        /*003c*/ 	.word	0x00000000
        /*0040*/ 	.short	0x0004
        /*0042*/ 	.short	0x001c
        /*0044*/ 	.byte	0x00, 0xf0, 0x11, 0x00


	//----- nvinfo : EIATTR_KPARAM_INFO
	.align		4
.L_127:
        /*0048*/ 	.byte	0x04, 0x17
        /*004a*/ 	.short	(.L_129 - .L_128)
.L_128:
        /*004c*/ 	.word	0x00000000
        /*0050*/ 	.short	0x0003
        /*0052*/ 	.short	0x0018
        /*0054*/ 	.byte	0x00, 0xf0, 0x11, 0x00


	//----- nvinfo : EIATTR_KPARAM_INFO
	.align		4
.L_129:
        /*0058*/ 	.byte	0x04, 0x17
        /*005a*/ 	.short	(.L_131 - .L_130)
.L_130:
        /*005c*/ 	.word	0x00000000
        /*0060*/ 	.short	0x0002
        /*0062*/ 	.short	0x0010
        /*0064*/ 	.byte	0x00, 0xf5, 0x21, 0x00


	//----- nvinfo : EIATTR_KPARAM_INFO
	.align		4
.L_131:
        /*0068*/ 	.byte	0x04, 0x17
        /*006a*/ 	.short	(.L_133 - .L_132)
.L_132:
        /*006c*/ 	.word	0x00000000
        /*0070*/ 	.short	0x0001
        /*0072*/ 	.short	0x0008
        /*0074*/ 	.byte	0x00, 0xf5, 0x21, 0x00


	//----- nvinfo : EIATTR_KPARAM_INFO
	.align		4
.L_133:
        /*0078*/ 	.byte	0x04, 0x17
        /*007a*/ 	.short	(.L_135 - .L_134)
.L_134:
        /*007c*/ 	.word	0x00000000
        /*0080*/ 	.short	0x0000
        /*0082*/ 	.short	0x0000
        /*0084*/ 	.byte	0x00, 0xf5, 0x21, 0x00


	//----- nvinfo : EIATTR_SPARSE_MMA_MASK
	.align		4
.L_135:
        /*0088*/ 	.byte	0x03, 0x50
        /*008a*/ 	.short	0x0000


	//----- nvinfo : EIATTR_MAXREG_COUNT
	.align		4
        /*008c*/ 	.byte	0x03, 0x1b
        /*008e*/ 	.short	0x00ff


	//----- nvinfo : EIATTR_MERCURY_ISA_VERSION
	.align		4
        /*0090*/ 	.byte	0x03, 0x5f
        /*0092*/ 	.short	0x0101


	//----- nvinfo : EIATTR_VRC_CTA_INIT_COUNT
	.align		4
        /*0094*/ 	.byte	0x02, 0x4a
	.zero		1
	.zero		1


	//----- nvinfo : EIATTR_EXIT_INSTR_OFFSETS
	.align		4
        /*0098*/ 	.byte	0x04, 0x1c
        /*009a*/ 	.short	(.L_137 - .L_136)


	//   ....[0]....
.L_136:
        /*009c*/ 	.word	0x00000120


	//   ....[1]....
        /*00a0*/ 	.word	0x00000740


	//   ....[2]....
        /*00a4*/ 	.word	0x00001990


	//----- nvinfo : EIATTR_CRS_STACK_SIZE
	.align		4
.L_137:
        /*00a8*/ 	.byte	0x04, 0x1e
        /*00aa*/ 	.short	(.L_139 - .L_138)
.L_138:
        /*00ac*/ 	.word	0x00000000


	//----- nvinfo : EIATTR_CBANK_PARAM_SIZE
	.align		4
.L_139:
        /*00b0*/ 	.byte	0x03, 0x19
        /*00b2*/ 	.short	0x002c


	//----- nvinfo : EIATTR_PARAM_CBANK
	.align		4
        /*00b4*/ 	.byte	0x04, 0x0a
        /*00b6*/ 	.short	(.L_141 - .L_140)
	.align		4
.L_140:
        /*00b8*/ 	.word	index@(.nv.constant0.gather_kernel)
        /*00bc*/ 	.short	0x0380
        /*00be*/ 	.short	0x002c


	//----- nvinfo : EIATTR_SW_WAR
	.align		4
.L_141:
        /*00c0*/ 	.byte	0x04, 0x36
        /*00c2*/ 	.short	(.L_143 - .L_142)
.L_142:
        /*00c4*/ 	.word	0x00000008
.L_143:


//--------------------- .nv.info.gather_kernel_partial --------------------------
	.section	.nv.info.gather_kernel_partial,"",@"SHT_CUDA_INFO"
	.sectionflags	@""
	.align	4


	//----- nvinfo : EIATTR_CUDA_API_VERSION
	.align		4
        /*0000*/ 	.byte	0x04, 0x37
        /*0002*/ 	.short	(.L_145 - .L_144)
.L_144:
        /*0004*/ 	.word	0x00000082


	//----- nvinfo : EIATTR_KPARAM_INFO
	.align		4
.L_145:
        /*0008*/ 	.byte	0x04, 0x17
        /*000a*/ 	.short	(.L_147 - .L_146)
.L_146:
        /*000c*/ 	.word	0x00000000
        /*0010*/ 	.short	0x0008
        /*0012*/ 	.short	0x002c
        /*0014*/ 	.byte	0x00, 0xf0, 0x11, 0x00


	//----- nvinfo : EIATTR_KPARAM_INFO
	.align		4
.L_147:
        /*0018*/ 	.byte	0x04, 0x17
        /*001a*/ 	.short	(.L_149 - .L_148)
.L_148:
        /*001c*/ 	.word	0x00000000
        /*0020*/ 	.short	0x0007
        /*0022*/ 	.short	0x0028
        /*0024*/ 	.byte	0x00, 0xf0, 0x11, 0x00


	//----- nvinfo : EIATTR_KPARAM_INFO
	.align		4
.L_149:
        /*0028*/ 	.byte	0x04, 0x17
        /*002a*/ 	.short	(.L_151 - .L_150)
.L_150:
        /*002c*/ 	.word	0x00000000
        /*0030*/ 	.short	0x0006
        /*0032*/ 	.short	0x0024
        /*0034*/ 	.byte	0x00, 0xf0, 0x11, 0x00


	//----- nvinfo : EIATTR_KPARAM_INFO
	.align		4
.L_151:
        /*0038*/ 	.byte	0x04, 0x17
        /*003a*/ 	.short	(.L_153 - .L_152)
.L_152:
        /*003c*/ 	.word	0x00000000
        /*0040*/ 	.short	0x0005
        /*0042*/ 	.short	0x0020
        /*0044*/ 	.byte	0x00, 0xf0, 0x11, 0x00


	//----- nvinfo : EIATTR_KPARAM_INFO
	.align		4
.L_153:
        /*0048*/ 	.byte	0x04, 0x17
        /*004a*/ 	.short	(.L_155 - .L_154)
.L_154:
        /*004c*/ 	.word	0x00000000
        /*0050*/ 	.short	0x0004
        /*0052*/ 	.short	0x001c
        /*0054*/ 	.byte	0x00, 0xf0, 0x11, 0x00


	//----- nvinfo : EIATTR_KPARAM_INFO
	.align		4
.L_155:
        /*0058*/ 	.byte	0x04, 0x17
        /*005a*/ 	.short	(.L_157 - .L_156)
.L_156:
        /*005c*/ 	.word	0x00000000
        /*0060*/ 	.short	0x0003
        /*0062*/ 	.short	0x0018
        /*0064*/ 	.byte	0x00, 0xf0, 0x11, 0x00


	//----- nvinfo : EIATTR_KPARAM_INFO
	.align		4
.L_157:
        /*0068*/ 	.byte	0x04, 0x17
        /*006a*/ 	.short	(.L_159 - .L_158)
.L_158:
        /*006c*/ 	.word	0x00000000
        /*0070*/ 	.short	0x0002
        /*0072*/ 	.short	0x0010
        /*0074*/ 	.byte	0x00, 0xf5, 0x21, 0x00


	//----- nvinfo : EIATTR_KPARAM_INFO
	.align		4
.L_159:
        /*0078*/ 	.byte	0x04, 0x17
        /*007a*/ 	.short	(.L_161 - .L_160)
.L_160:
        /*007c*/ 	.word	0x00000000
        /*0080*/ 	.short	0x0001
        /*0082*/ 	.short	0x0008
        /*0084*/ 	.byte	0x00, 0xf5, 0x21, 0x00


	//----- nvinfo : EIATTR_KPARAM_INFO
	.align		4
.L_161:
        /*0088*/ 	.byte	0x04, 0x17
        /*008a*/ 	.short	(.L_163 - .L_162)
.L_162:
        /*008c*/ 	.word	0x00000000
        /*0090*/ 	.short	0x0000
        /*0092*/ 	.short	0x0000
        /*0094*/ 	.byte	0x00, 0xf5, 0x21, 0x00


	//----- nvinfo : EIATTR_SPARSE_MMA_MASK
	.align		4
.L_163:
        /*0098*/ 	.byte	0x03, 0x50
        /*009a*/ 	.short	0x0000


	//----- nvinfo : EIATTR_MAXREG_COUNT
	.align		4
        /*009c*/ 	.byte	0x03, 0x1b
        /*009e*/ 	.short	0x00ff


	//----- nvinfo : EIATTR_MERCURY_ISA_VERSION
	.align		4
        /*00a0*/ 	.byte	0x03, 0x5f
        /*00a2*/ 	.short	0x0101


	//----- nvinfo : EIATTR_VRC_CTA_INIT_COUNT
	.align		4
        /*00a4*/ 	.byte	0x02, 0x4a
	.zero		1
	.zero		1


	//----- nvinfo : EIATTR_EXIT_INSTR_OFFSETS
	.align		4
        /*00a8*/ 	.byte	0x04, 0x1c
        /*00aa*/ 	.short	(.L_165 - .L_164)


	//   ....[0]....
.L_164:
        /*00ac*/ 	.word	0x00000120


	//   ....[1]....
        /*00b0*/ 	.word	0x00000780


	//   ....[2]....
        /*00b4*/ 	.word	0x00001e50


	//----- nvinfo : EIATTR_CRS_STACK_SIZE
	.align		4
.L_165:
        /*00b8*/ 	.byte	0x04, 0x1e
        /*00ba*/ 	.short	(.L_167 - .L_166)
.L_166:
        /*00bc*/ 	.word	0x00000000


	//----- nvinfo : EIATTR_CBANK_PARAM_SIZE
	.align		4
.L_167:
        /*00c0*/ 	.byte	0x03, 0x19
        /*00c2*/ 	.short	0x0030


	//----- nvinfo : EIATTR_PARAM_CBANK
	.align		4
        /*00c4*/ 	.byte	0x04, 0x0a
        /*00c6*/ 	.short	(.L_169 - .L_168)
	.align		4
.L_168:
        /*00c8*/ 	.word	index@(.nv.constant0.gather_kernel_partial)
        /*00cc*/ 	.short	0x0380
        /*00ce*/ 	.short	0x0030


	//----- nvinfo : EIATTR_SW_WAR
	.align		4
.L_169:
        /*00d0*/ 	.byte	0x04, 0x36
        /*00d2*/ 	.short	(.L_171 - .L_170)
.L_170:
        /*00d4*/ 	.word	0x00000008
.L_171:


//--------------------- .nv.callgraph             --------------------------
	.section	.nv.callgraph,"",@"SHT_CUDA_CALLGRAPH"
	.align	4
	.sectionentsize	8
	.align		4
        /*0000*/ 	.word	0x00000000
	.align		4
        /*0004*/ 	.word	0xffffffff
	.align		4
        /*0008*/ 	.word	0x00000000
	.align		4
        /*000c*/ 	.word	0xfffffffe
	.align		4
        /*0010*/ 	.word	0x00000000
	.align		4
        /*0014*/ 	.word	0xfffffffd
	.align		4
        /*0018*/ 	.word	0x00000000
	.align		4
        /*001c*/ 	.word	0xfffffffc


//--------------------- .text.wrap_kernel         --------------------------
	.section	.text.wrap_kernel,"ax",@progbits
	.align	128
        .global         wrap_kernel
        .type           wrap_kernel,@function
        .size           wrap_kernel,(.L_x_233 - wrap_kernel)
        .other          wrap_kernel,@"STO_CUDA_ENTRY STV_DEFAULT"
wrap_kernel:
.text.wrap_kernel:
[----:B------:R-:W-:Y:S01]  /*0000*/  LDC R1, c[0x0][0x37c] ;  /* 0x0000df00ff017b82 */ /* 0x000fe20000000800 */
[----:B------:R-:W0:Y:S07]  /*0010*/  S2R R11, SR_CTAID.X ;  /* 0x00000000000b7919 */ /* 0x000e2e0000002500 */
[----:B------:R-:W1:Y:S01]  /*0020*/  LDC.64 R4, c[0x0][0x388] ;  /* 0x0000e200ff047b82 */ /* 0x000e620000000a00 */
[----:B------:R-:W0:Y:S01]  /*0030*/  LDCU UR4, c[0x0][0x360] ;  /* 0x00006c00ff0477ac */ /* 0x000e220008000800 */
[----:B------:R-:W0:Y:S01]  /*0040*/  S2R R0, SR_TID.X ;  /* 0x0000000000007919 */ /* 0x000e220000002100 */
[----:B------:R-:W2:Y:S01]  /*0050*/  LDCU UR5, c[0x0][0x364] ;  /* 0x00006c80ff0577ac */ /* 0x000ea20008000800 */
[----:B------:R-:W2:Y:S04]  /*0060*/  S2R R10, SR_CTAID.Y ;  /* 0x00000000000a7919 */ /* 0x000ea80000002600 */
[----:B------:R-:W3:Y:S01]  /*0070*/  LDC R7, c[0x0][0x390] ;  /* 0x0000e400ff077b82 */ /* 0x000ee20000000800 */
[----:B------:R-:W4:Y:S01]  /*0080*/  LDCU UR6, c[0x0][0x368] ;  /* 0x00006d00ff0677ac */ /* 0x000f220008000800 */
[----:B------:R-:W2:Y:S01]  /*0090*/  S2R R3, SR_TID.Y ;  /* 0x0000000000037919 */ /* 0x000ea20000002200 */
[----:B------:R-:W4:Y:S01]  /*00a0*/  S2R R9, SR_CTAID.Z ;  /* 0x0000000000097919 */ /* 0x000f220000002700 */
[----:B------:R-:W4:Y:S01]  /*00b0*/  S2R R2, SR_TID.Z ;  /* 0x0000000000027919 */ /* 0x000f220000002300 */
[----:B-1----:R-:W-:-:S02]  /*00c0*/  IMAD.SHL.U32 R6, R4, 0x2, RZ ;  /* 0x0000000204067824 */ /* 0x002fc400078e00ff */
[----:B0-----:R-:W-:Y:S02]  /*00d0*/  IMAD R11, R11, UR4, R0 ;  /* 0x000000040b0b7c24 */ /* 0x001fe4000f8e0200 */
[----:B---3--:R-:W-:Y:S02]  /*00e0*/  IMAD R0, R7, 0x2, R6 ;  /* 0x0000000207007824 */ /* 0x008fe400078e0206 */
[----:B--2---:R-:W-:-:S05]  /*00f0*/  IMAD R10, R10, UR5, R3 ;  /* 0x000000050a0a7c24 */ /* 0x004fca000f8e0203 */
[----:B------:R-:W-:Y:S01]  /*0100*/  VIMNMX R3, PT, PT, R11, R10, !PT ;  /* 0x0000000a0b037248 */ /* 0x000fe20007fe0100 */
[----:B----4-:R-:W-:-:S03]  /*0110*/  IMAD R9, R9, UR6, R2 ;  /* 0x0000000609097c24 */ /* 0x010fc6000f8e0202 */
[----:B------:R-:W-:-:S04]  /*0120*/  ISETP.GE.AND P0, PT, R3, R0, PT ;  /* 0x000000000300720c */ /* 0x000fc80003f06270 */
[----:B------:R-:W-:-:S13]  /*0130*/  ISETP.GE.OR P0, PT, R9, R5, P0 ;  /* 0x000000050900720c */ /* 0x000fda0000706670 */
[----:B------:R-:W-:Y:S05]  /*0140*/  @P0 EXIT ;  /* 0x000000000000094d */ /* 0x000fea0003800000 */
[-C--:B------:R-:W-:Y:S02]  /*0150*/  IADD3 R2, PT, PT, R0, -R7.reuse, RZ ;  /* 0x8000000700027210 */ /* 0x080fe40007ffe0ff */
[----:B------:R-:W-:Y:S02]  /*0160*/  VIMNMX R4, PT, PT, R11, R10, PT ;  /* 0x0000000a0b047248 */ /* 0x000fe40003fe0100 */
[----:B------:R-:W-:Y:S02]  /*0170*/  ISETP.LT.AND P1, PT, R3, R2, PT ;  /* 0x000000020300720c */ /* 0x000fe40003f21270 */
[----:B------:R-:W-:-:S13]  /*0180*/  ISETP.GE.AND P0, PT, R4, R7, PT ;  /* 0x000000070400720c */ /* 0x000fda0003f06270 */
[----:B------:R-:W-:Y:S05]  /*0190*/  @P0 EXIT P1 ;  /* 0x000000000000094d */ /* 0x000fea0000800000 */
[----:B------:R-:W0:Y:S01]  /*01a0*/  LDC.64 R4, c[0x0][0x380] ;  /* 0x0000e000ff047b82 */ /* 0x000e220000000a00 */
[----:B------:R-:W1:Y:S01]  /*01b0*/  LDCU.64 UR4, c[0x0][0x358] ;  /* 0x00006b00ff0477ac */ /* 0x000e620008000a00 */
[-C--:B------:R-:W-:Y:S02]  /*01c0*/  IMAD R9, R9, R0.reuse, RZ ;  /* 0x0000000009097224 */ /* 0x080fe400078e02ff */
[----:B------:R-:W-:-:S04]  /*01d0*/  IMAD R2, R10, R0, R11 ;  /* 0x000000000a027224 */ /* 0x000fc800078e020b */
[----:B------:R-:W-:-:S04]  /*01e0*/  IMAD R3, R0, R9, R2 ;  /* 0x0000000900037224 */ /* 0x000fc800078e0202 */
[----:B0-----:R-:W-:-:S05]  /*01f0*/  IMAD.WIDE R2, R3, 0x8, R4 ;  /* 0x0000000803027825 */ /* 0x001fca00078e0204 */
[----:B-1----:R-:W2:Y:S01]  /*0200*/  LDG.E R8, desc[UR4][R2.64] ;  /* 0x0000000402087981 */ /* 0x002ea2000c1e1900 */
[-C--:B------:R-:W-:Y:S01]  /*0210*/  IABS R14, R6.reuse ;  /* 0x00000006000e7213 */ /* 0x080fe20000000000 */
[----:B------:R-:W-:Y:S01]  /*0220*/  IMAD R9, R0, R9, R7 ;  /* 0x0000000900097224 */ /* 0x000fe200078e0207 */
[CC--:B------:R-:W-:Y:S02]  /*0230*/  IADD3 R10, PT, PT, R6.reuse, -R7.reuse, R10 ;  /* 0x80000007060a7210 */ /* 0x0c0fe40007ffe00a */
[----:B------:R-:W0:Y:S01]  /*0240*/  I2F.RP R15, R14 ;  /* 0x0000000e000f7306 */ /* 0x000e220000209400 */
[----:B------:R-:W-:Y:S02]  /*0250*/  IABS R18, R6 ;  /* 0x0000000600127213 */ /* 0x000fe40000000000 */
[----:B------:R-:W-:Y:S02]  /*0260*/  IABS R19, R10 ;  /* 0x0000000a00137213 */ /* 0x000fe40000000000 */
[----:B------:R-:W-:-:S04]  /*0270*/  IADD3 R11, PT, PT, R6, -R7, R11 ;  /* 0x80000007060b7210 */ /* 0x000fc80007ffe00b */
[----:B------:R-:W-:Y:S01]  /*0280*/  IABS R16, R11 ;  /* 0x0000000b00107213 */ /* 0x000fe20000000000 */
[----:B0-----:R-:W0:Y:S02]  /*0290*/  MUFU.RCP R15, R15 ;  /* 0x0000000f000f7308 */ /* 0x001e240000001000 */
[----:B0-----:R-:W-:-:S06]  /*02a0*/  VIADD R12, R15, 0xffffffe ;  /* 0x0ffffffe0f0c7836 */ /* 0x001fcc0000000000 */
[----:B------:R0:W1:Y:S02]  /*02b0*/  F2I.FTZ.U32.TRUNC.NTZ R13, R12 ;  /* 0x0000000c000d7305 */ /* 0x000064000021f000 */
[----:B0-----:R-:W-:Y:S02]  /*02c0*/  HFMA2 R12, -RZ, RZ, 0, 0 ;  /* 0x00000000ff0c7431 */ /* 0x001fe400000001ff */
[----:B-1----:R-:W-:-:S04]  /*02d0*/  IMAD.MOV R17, RZ, RZ, -R13 ;  /* 0x000000ffff117224 */ /* 0x002fc800078e0a0d */
[----:B------:R-:W-:-:S04]  /*02e0*/  IMAD R17, R17, R14, RZ ;  /* 0x0000000e11117224 */ /* 0x000fc800078e02ff */
[----:B------:R-:W-:-:S04]  /*02f0*/  IMAD.HI.U32 R13, R13, R17, R12 ;  /* 0x000000110d0d7227 */ /* 0x000fc800078e000c */
[----:B------:R-:W-:Y:S02]  /*0300*/  IMAD.MOV R17, RZ, RZ, -R18 ;  /* 0x000000ffff117224 */ /* 0x000fe400078e0a12 */
[----:B------:R-:W-:-:S04]  /*0310*/  IMAD.MOV.U32 R18, RZ, RZ, R19 ;  /* 0x000000ffff127224 */ /* 0x000fc800078e0013 */
[----:B------:R-:W-:-:S04]  /*0320*/  IMAD.HI.U32 R12, R13, R18, RZ ;  /* 0x000000120d0c7227 */ /* 0x000fc800078e00ff */
[----:B------:R-:W-:-:S04]  /*0330*/  IMAD.HI.U32 R13, R13, R16, RZ ;  /* 0x000000100d0d7227 */ /* 0x000fc800078e00ff */
[-C--:B------:R-:W-:Y:S02]  /*0340*/  IMAD R15, R12, R17.reuse, R18 ;  /* 0x000000110c0f7224 */ /* 0x080fe400078e0212 */
[----:B------:R-:W-:-:S03]  /*0350*/  IMAD R13, R13, R17, R16 ;  /* 0x000000110d0d7224 */ /* 0x000fc600078e0210 */
[C---:B------:R-:W-:Y:S02]  /*0360*/  ISETP.GT.U32.AND P1, PT, R14.reuse, R15, PT ;  /* 0x0000000f0e00720c */ /* 0x040fe40003f24070 */
[----:B------:R-:W-:-:S11]  /*0370*/  ISETP.GT.U32.AND P0, PT, R14, R13, PT ;  /* 0x0000000d0e00720c */ /* 0x000fd60003f04070 */
[----:B------:R-:W-:Y:S02]  /*0380*/  @!P1 IADD3 R15, PT, PT, R15, -R14, RZ ;  /* 0x8000000e0f0f9210 */ /* 0x000fe40007ffe0ff */
[----:B------:R-:W-:Y:S01]  /*0390*/  @!P0 IMAD.IADD R13, R13, 0x1, -R14 ;  /* 0x000000010d0d8824 */ /* 0x000fe200078e0a0e */
[----:B------:R-:W-:Y:S02]  /*03a0*/  ISETP.GE.AND P0, PT, R10, RZ, PT ;  /* 0x000000ff0a00720c */ /* 0x000fe40003f06270 */
[C---:B------:R-:W-:Y:S02]  /*03b0*/  ISETP.GT.U32.AND P3, PT, R14.reuse, R15, PT ;  /* 0x0000000f0e00720c */ /* 0x040fe40003f64070 */
[----:B------:R-:W-:Y:S02]  /*03c0*/  ISETP.GT.U32.AND P2, PT, R14, R13, PT ;  /* 0x0000000d0e00720c */ /* 0x000fe40003f44070 */
[----:B------:R-:W-:-:S09]  /*03d0*/  ISETP.GE.AND P1, PT, R11, RZ, PT ;  /* 0x000000ff0b00720c */ /* 0x000fd20003f26270 */
[----:B------:R-:W-:Y:S02]  /*03e0*/  @!P3 IMAD.IADD R15, R15, 0x1, -R14 ;  /* 0x000000010f0fb824 */ /* 0x000fe400078e0a0e */
[----:B------:R-:W-:Y:S02]  /*03f0*/  @!P2 IADD3 R13, PT, PT, R13, -R14, RZ ;  /* 0x8000000e0d0da210 */ /* 0x000fe40007ffe0ff */
[----:B------:R-:W-:Y:S01]  /*0400*/  ISETP.NE.AND P2, PT, R6, RZ, PT ;  /* 0x000000ff0600720c */ /* 0x000fe20003f45270 */
[----:B------:R-:W-:Y:S01]  /*0410*/  @!P0 IMAD.MOV R15, RZ, RZ, -R15 ;  /* 0x000000ffff0f8224 */ /* 0x000fe200078e0a0f */
[----:B------:R-:W-:Y:S02]  /*0420*/  LOP3.LUT R6, RZ, R6, RZ, 0x33, !PT ;  /* 0x00000006ff067212 */ /* 0x000fe400078e33ff */
[----:B------:R-:W-:Y:S02]  /*0430*/  @!P1 IADD3 R13, PT, PT, -R13, RZ, RZ ;  /* 0x000000ff0d0d9210 */ /* 0x000fe40007ffe1ff */
[----:B------:R-:W-:-:S02]  /*0440*/  SEL R10, R6, R15, !P2 ;  /* 0x0000000f060a7207 */ /* 0x000fc40005000000 */
[----:B------:R-:W-:-:S03]  /*0450*/  SEL R6, R6, R13, !P2 ;  /* 0x0000000d06067207 */ /* 0x000fc60005000000 */
[----:B------:R-:W-:Y:S01]  /*0460*/  IMAD.IADD R7, R10, 0x1, R7 ;  /* 0x000000010a077824 */ /* 0x000fe200078e0207 */
[----:B------:R-:W-:-:S05]  /*0470*/  IADD3 R9, PT, PT, R6, R9, RZ ;  /* 0x0000000906097210 */ /* 0x000fca0007ffe0ff */
[----:B------:R-:W-:-:S04]  /*0480*/  IMAD R7, R0, R7, R9 ;  /* 0x0000000700077224 */ /* 0x000fc800078e0209 */
[----:B------:R-:W-:-:S05]  /*0490*/  IMAD.WIDE R4, R7, 0x8, R4 ;  /* 0x0000000807047825 */ /* 0x000fca00078e0204 */
[----:B--2---:R-:W-:Y:S04]  /*04a0*/  REDG.E.ADD.F32.FTZ.RN.STRONG.GPU desc[UR4][R4.64], R8 ;  /* 0x00000008040079a6 */ /* 0x004fe8000c12f304 */
[----:B------:R-:W2:Y:S04]  /*04b0*/  LDG.E R3, desc[UR4][R2.64+0x4] ;  /* 0x0000040402037981 */ /* 0x000ea8000c1e1900 */
[----:B--2---:R-:W-:Y:S01]  /*04c0*/  REDG.E.ADD.F32.FTZ.RN.STRONG.GPU desc[UR4][R4.64+0x4], R3 ;  /* 0x00000403040079a6 */ /* 0x004fe2000c12f304 */
[----:B------:R-:W-:Y:S05]  /*04d0*/  EXIT ;  /* 0x000000000000794d */ /* 0x000fea0003800000 */
.L_x_0:
[----:B------:R-:W-:-:S00]  /*04e0*/  BRA `(.L_x_0) ;  /* 0xfffffffc00fc7947 */ /* 0x000fc0000383ffff */
[----:B------:R-:W-:-:S00]  /*04f0*/  NOP ;  /* 0x0000000000007918 */ /* 0x000fc00000000000 */
        /* <DEDUP_REMOVED lines=8> */
.L_x_233:


//--------------------- .text.gather_kernel_center --------------------------
	.section	.text.gather_kernel_center,"ax",@progbits
	.align	128
        .global         gather_kernel_center
        .type           gather_kernel_center,@function
        .size           gather_kernel_center,(.L_x_227 - gather_kernel_center)
        .other          gather_kernel_center,@"STO_CUDA_ENTRY STV_DEFAULT"
gather_kernel_center:
.text.gather_kernel_center:
[----:B------:R-:W-:Y:S01]  /*0000*/  LDC R1, c[0x0][0x37c] ;  /* 0x0000df00ff017b82 */ /* 0x000fe20000000800 */
[----:B------:R-:W0:Y:S01]  /*0010*/  S2R R16, SR_CTAID.X ;  /* 0x0000000000107919 */ /* 0x000e220000002500 */
[----:B------:R-:W0:Y:S01]  /*0020*/  LDCU UR5, c[0x0][0x360] ;  /* 0x00006c00ff0577ac */ /* 0x000e220008000800 */
[----:B------:R-:W0:Y:S01]  /*0030*/  S2R R3, SR_TID.X ;  /* 0x0000000000037919 */ /* 0x000e220000002100 */
[----:B------:R-:W1:Y:S01]  /*0040*/  LDCU UR6, c[0x0][0x364] ;  /* 0x00006c80ff0677ac */ /* 0x000e620008000800 */
[----:B------:R-:W1:Y:S01]  /*0050*/  S2R R15, SR_CTAID.Y ;  /* 0x00000000000f7919 */ /* 0x000e620000002600 */
[----:B------:R-:W2:Y:S01]  /*0060*/  LDCU UR7, c[0x0][0x368] ;  /* 0x00006d00ff0777ac */ /* 0x000ea20008000800 */
[----:B------:R-:W1:Y:S01]  /*0070*/  S2R R0, SR_TID.Y ;  /* 0x0000000000007919 */ /* 0x000e620000002200 */
[----:B------:R-:W3:Y:S01]  /*0080*/  LDCU.64 UR8, c[0x0][0x3a8] ;  /* 0x00007500ff0877ac */ /* 0x000ee20008000a00 */
[----:B------:R-:W2:Y:S01]  /*0090*/  S2R R17, SR_CTAID.Z ;  /* 0x0000000000117919 */ /* 0x000ea20000002700 */
[----:B------:R-:W4:Y:S01]  /*00a0*/  LDCU UR10, c[0x0][0x3b4] ;  /* 0x00007680ff0a77ac */ /* 0x000f220008000800 */
[----:B------:R-:W2:Y:S01]  /*00b0*/  S2R R2, SR_TID.Z ;  /* 0x0000000000027919 */ /* 0x000ea20000002300 */
[----:B------:R-:W5:Y:S01]  /*00c0*/  LDCU UR11, c[0x0][0x3a0] ;  /* 0x00007400ff0b77ac */ /* 0x000f620008000800 */
[----:B---3--:R-:W-:-:S04]  /*00d0*/  ULEA.HI UR4, UR8, UR8, URZ, 0x1 ;  /* 0x0000000808047291 */ /* 0x008fc8000f8f08ff */
[----:B------:R-:W-:Y:S01]  /*00e0*/  USHF.R.S32.HI UR4, URZ, 0x1, UR4 ;  /* 0x00000001ff047899 */ /* 0x000fe20008011404 */
[----:B0-----:R-:W-:Y:S01]  /*00f0*/  IMAD R16, R16, UR5, R3 ;  /* 0x0000000510107c24 */ /* 0x001fe2000f8e0203 */
[----:B-----5:R-:W-:Y:S01]  /*0100*/  UIADD3 UR5, UPT, UPT, UR9, UR11, URZ ;  /* 0x0000000b09057290 */ /* 0x020fe2000fffe0ff */
[----:B-1----:R-:W-:-:S03]  /*0110*/  IMAD R15, R15, UR6, R0 ;  /* 0x000000060f0f7c24 */ /* 0x002fc6000f8e0200 */
[----:B------:R-:W-:-:S04]  /*0120*/  IMAD.U32 R0, RZ, RZ, UR4 ;  /* 0x00000004ff007e24 */ /* 0x000fc8000f8e00ff */
[----:B------:R-:W-:Y:S02]  /*0130*/  IMAD.MOV R0, RZ, RZ, -R0 ;  /* 0x000000ffff007224 */ /* 0x000fe400078e0a00 */
[----:B--2---:R-:W-:Y:S01]  /*0140*/  IMAD R17, R17, UR7, R2 ;  /* 0x0000000711117c24 */ /* 0x004fe2000f8e0202 */
[----:B------:R-:W-:Y:S02]  /*0150*/  VIMNMX R2, PT, PT, R16, R15, !PT ;  /* 0x0000000f10027248 */ /* 0x000fe40007fe0100 */
[----:B------:R-:W-:Y:S02]  /*0160*/  VIADDMNMX R0, R0, UR5, RZ, !PT ;  /* 0x0000000500007c46 */ /* 0x000fe4000f8001ff */
[----:B----4-:R-:W-:-:S04]  /*0170*/  ISETP.GE.AND P0, PT, R17, UR10, PT ;  /* 0x0000000a11007c0c */ /* 0x010fc8000bf06270 */
[----:B------:R-:W-:-:S13]  /*0180*/  ISETP.GE.OR P0, PT, R2, UR8, P0 ;  /* 0x0000000802007c0c */ /* 0x000fda0008706670 */
[----:B------:R-:W-:Y:S05]  /*0190*/  @P0 EXIT ;  /* 0x000000000000094d */ /* 0x000fea0003800000 */
[----:B------:R-:W-:Y:S01]  /*01a0*/  USHF.L.U32 UR4, UR9, 0x1, URZ ;  /* 0x0000000109047899 */ /* 0x000fe200080006ff */
[----:B------:R-:W-:Y:S01]  /*01b0*/  I2FP.F32.S32 R2, UR11 ;  /* 0x0000000b00027c45 */ /* 0x000fe20008201400 */
[----:B------:R-:W-:Y:S01]  /*01c0*/  IMAD.IADD R15, R15, 0x1, R0 ;  /* 0x000000010f0f7824 */ /* 0x000fe200078e0200 */
[----:B------:R-:W-:Y:S01]  /*01d0*/  IADD3 R16, PT, PT, R16, R0, RZ ;  /* 0x0000000010107210 */ /* 0x000fe20007ffe0ff */
[----:B------:R-:W-:Y:S02]  /*01e0*/  ULEA UR9, UR11, UR4, 0x1 ;  /* 0x000000040b097291 */ /* 0x000fe4000f8e08ff */
[----:B------:R-:W-:Y:S02]  /*01f0*/  FADD R2, R2, 0.5 ;  /* 0x3f00000002027421 */ /* 0x000fe40000000000 */
[----:B------:R-:W-:Y:S02]  /*0200*/  UIMAD UR10, UR9, UR9, URZ ;  /* 0x00000009090a72a4 */ /* 0x000fe4000f8e02ff */
[----:B------:R-:W-:-:S04]  /*0210*/  FADD R3, R2, R2 ;  /* 0x0000000202037221 */ /* 0x000fc80000000000 */
[----:B------:R-:W-:Y:S01]  /*0220*/  I2FP.F32.U32 R5, UR10 ;  /* 0x0000000a00057c45 */ /* 0x000fe20008201000 */
[----:B------:R-:W-:-:S03]  /*0230*/  FMUL R2, R2, R3 ;  /* 0x0000000302027220 */ /* 0x000fc60000400000 */
[----:B------:R-:W0:Y:S08]  /*0240*/  MUFU.RCP R4, R5 ;  /* 0x0000000500047308 */ /* 0x000e300000001000 */
[----:B------:R-:W1:Y:S01]  /*0250*/  FCHK P0, R2, R5 ;  /* 0x0000000502007302 */ /* 0x000e620000000000 */
[----:B0-----:R-:W-:-:S04]  /*0260*/  FFMA R7, -R5, R4, 1 ;  /* 0x3f80000005077423 */ /* 0x001fc80000000104 */
[----:B------:R-:W-:-:S04]  /*0270*/  FFMA R7, R4, R7, R4 ;  /* 0x0000000704077223 */ /* 0x000fc80000000004 */
[----:B------:R-:W-:-:S04]  /*0280*/  FFMA R14, R2, R7, RZ ;  /* 0x00000007020e7223 */ /* 0x000fc800000000ff */
[----:B------:R-:W-:-:S04]  /*0290*/  FFMA R3, -R5, R14, R2 ;  /* 0x0000000e05037223 */ /* 0x000fc80000000102 */
[----:B------:R-:W-:Y:S01]  /*02a0*/  FFMA R14, R7, R3, R14 ;  /* 0x00000003070e7223 */ /* 0x000fe2000000000e */
[----:B-1----:R-:W-:Y:S06]  /*02b0*/  @!P0 BRA `(.L_x_1) ;  /* 0x0000000000108947 */ /* 0x002fec0003800000 */
[----:B------:R-:W-:Y:S01]  /*02c0*/  IMAD.MOV.U32 R3, RZ, RZ, R5 ;  /* 0x000000ffff037224 */ /* 0x000fe200078e0005 */
[----:B------:R-:W-:-:S07]  /*02d0*/  MOV R30, 0x2f0 ;  /* 0x000002f0001e7802 */ /* 0x000fce0000000f00 */
[----:B------:R-:W-:Y:S05]  /*02e0*/  CALL.REL.NOINC `($__internal_2_$__cuda_sm3x_div_rn_noftz_f32_slowpath) ;  /* 0x0000001c00d07944 */ /* 0x000fea0003c00000 */
[----:B------:R-:W-:-:S07]  /*02f0*/  MOV R14, R29 ;  /* 0x0000001d000e7202 */ /* 0x000fce0000000f00 */
.L_x_1:
[----:B------:R-:W-:Y:S01]  /*0300*/  I2FP.F32.S32 R5, UR4 ;  /* 0x0000000400057c45 */ /* 0x000fe20008201400 */
[----:B------:R-:W-:Y:S01]  /*0310*/  VIADD R2, R16, -UR5 ;  /* 0x8000000510027c36 */ /* 0x000fe20008000000 */
[----:B------:R-:W-:Y:S02]  /*0320*/  BSSY.RECONVERGENT B0, `(.L_x_2) ;  /* 0x000000e000007945 */ /* 0x000fe40003800200 */
[----:B------:R-:W0:Y:S02]  /*0330*/  MUFU.RCP R0, R5 ;  /* 0x0000000500007308 */ /* 0x000e240000001000 */
[----:B------:R-:W-:-:S06]  /*0340*/  I2FP.F32.S32 R2, R2 ;  /* 0x0000000200027245 */ /* 0x000fcc0000201400 */
        /* <DEDUP_REMOVED lines=11> */
.L_x_3:
[----:B------:R-:W-:Y:S05]  /*0400*/  BSYNC.RECONVERGENT B0 ;  /* 0x0000000000007941 */ /* 0x000fea0003800200 */
.L_x_2:
[----:B------:R-:W0:Y:S01]  /*0410*/  MUFU.RCP R4, R5 ;  /* 0x0000000500047308 */ /* 0x000e220000001000 */
[----:B------:R-:W-:Y:S01]  /*0420*/  IADD3 R0, PT, PT, -R15, UR5, RZ ;  /* 0x000000050f007c10 */ /* 0x000fe2000fffe1ff */
[----:B------:R-:W-:Y:S03]  /*0430*/  BSSY.RECONVERGENT B0, `(.L_x_4) ;  /* 0x000000d000007945 */ /* 0x000fe60003800200 */
[----:B------:R-:W-:-:S04]  /*0440*/  I2FP.F32.S32 R2, R0 ;  /* 0x0000000000027245 */ /* 0x000fc80000201400 */
        /* <DEDUP_REMOVED lines=10> */
[----:B------:R-:W-:-:S07]  /*04f0*/  IMAD.MOV.U32 R19, RZ, RZ, R29 ;  /* 0x000000ffff137224 */ /* 0x000fce00078e001d */
.L_x_5:
[----:B------:R-:W-:Y:S05]  /*0500*/  BSYNC.RECONVERGENT B0 ;  /* 0x0000000000007941 */ /* 0x000fea0003800200 */
.L_x_4:
[----:B------:R-:W0:Y:S01]  /*0510*/  LDCU UR4, c[0x0][0x3b0] ;  /* 0x00007600ff0477ac */ /* 0x000e220008000800 */
[----:B------:R-:W-:Y:S01]  /*0520*/  CS2R R6, SRZ ;  /* 0x0000000000067805 */ /* 0x000fe2000001ff00 */
[----:B------:R-:W1:Y:S01]  /*0530*/  LDCU.64 UR12, c[0x0][0x358] ;  /* 0x00006b00ff0c77ac */ /* 0x000e620008000a00 */
[----:B0-----:R-:W-:-:S09]  /*0540*/  UISETP.GE.AND UP0, UPT, UR4, 0x1, UPT ;  /* 0x000000010400788c */ /* 0x001fd2000bf06270 */
[----:B-1----:R-:W-:Y:S05]  /*0550*/  BRA.U !UP0, `(.L_x_6) ;  /* 0x00000015083c7547 */ /* 0x002fea000b800000 */
[----:B------:R-:W0:Y:S01]  /*0560*/  LDCU UR4, c[0x0][0x3a4] ;  /* 0x00007480ff0477ac */ /* 0x000e220008000800 */
[----:B------:R-:W-:Y:S01]  /*0570*/  HFMA2 R2, -RZ, RZ, 0, 5.9604644775390625e-08 ;  /* 0x00000001ff027431 */ /* 0x000fe200000001ff */
[----:B------:R-:W-:Y:S01]  /*0580*/  UMOV UR5, 0x400921fb ;  /* 0x400921fb00057882 */ /* 0x000fe20000000000 */
[----:B0-----:R-:W0:Y:S01]  /*0590*/  F2F.F64.F32 R6, UR4 ;  /* 0x0000000400067d10 */ /* 0x001e220008201800 */
[----:B------:R-:W-:-:S07]  /*05a0*/  UMOV UR4, 0x54442d18 ;  /* 0x54442d1800047882 */ /* 0x000fce0000000000 */
[----:B0-----:R-:W0:Y:S02]  /*05b0*/  MUFU.RCP64H R3, R7 ;  /* 0x0000000700037308 */ /* 0x001e240000001800 */
[----:B0-----:R-:W-:-:S08]  /*05c0*/  DFMA R4, R2, -R6, 1 ;  /* 0x3ff000000204742b */ /* 0x001fd00000000806 */
[----:B------:R-:W-:-:S08]  /*05d0*/  DFMA R4, R4, R4, R4 ;  /* 0x000000040404722b */ /* 0x000fd00000000004 */
[----:B------:R-:W-:-:S08]  /*05e0*/  DFMA R4, R2, R4, R2 ;  /* 0x000000040204722b */ /* 0x000fd00000000002 */
[----:B------:R-:W-:-:S08]  /*05f0*/  DFMA R2, R4, -R6, 1 ;  /* 0x3ff000000402742b */ /* 0x000fd00000000806 */
[----:B------:R-:W-:-:S08]  /*0600*/  DFMA R2, R4, R2, R4 ;  /* 0x000000020402722b */ /* 0x000fd00000000004 */
[----:B------:R-:W-:-:S08]  /*0610*/  DMUL R4, R2, UR4 ;  /* 0x0000000402047c28 */ /* 0x000fd00008000000 */
[----:B------:R-:W-:-:S08]  /*0620*/  DFMA R8, R4, -R6, UR4 ;  /* 0x0000000404087e2b */ /* 0x000fd00008000806 */
[----:B------:R-:W-:-:S10]  /*0630*/  DFMA R2, R2, R8, R4 ;  /* 0x000000080202722b */ /* 0x000fd40000000004 */
[----:B------:R-:W-:-:S05]  /*0640*/  FFMA R0, RZ, R7, R3 ;  /* 0x00000007ff007223 */ /* 0x000fca0000000003 */
[----:B------:R-:W-:-:S13]  /*0650*/  FSETP.GT.AND P0, PT, |R0|, 1.469367938527859385e-39, PT ;  /* 0x001000000000780b */ /* 0x000fda0003f04200 */
[----:B------:R-:W-:Y:S05]  /*0660*/  @P0 BRA `(.L_x_7) ;  /* 0x0000000000200947 */ /* 0x000fea0003800000 */
[----:B------:R-:W-:Y:S01]  /*0670*/  IMAD.MOV.U32 R21, RZ, RZ, 0x54442d18 ;  /* 0x54442d18ff157424 */ /* 0x000fe200078e00ff */
[----:B------:R-:W-:Y:S01]  /*0680*/  MOV R4, R6 ;  /* 0x0000000600047202 */ /* 0x000fe20000000f00 */
[----:B------:R-:W-:Y:S01]  /*0690*/  IMAD.MOV.U32 R22, RZ, RZ, 0x400921fb ;  /* 0x400921fbff167424 */ /* 0x000fe200078e00ff */
[----:B------:R-:W-:Y:S01]  /*06a0*/  MOV R0, 0x6d0 ;  /* 0x000006d000007802 */ /* 0x000fe20000000f00 */
[----:B------:R-:W-:-:S07]  /*06b0*/  IMAD.MOV.U32 R5, RZ, RZ, R7 ;  /* 0x000000ffff057224 */ /* 0x000fce00078e0007 */
[----:B------:R-:W-:Y:S05]  /*06c0*/  CALL.REL.NOINC `($__internal_0_$__cuda_sm20_div_rn_f64_full) ;  /* 0x0000001400007944 */ /* 0x000fea0003c00000 */
[----:B------:R-:W-:Y:S01]  /*06d0*/  MOV R2, R4 ;  /* 0x0000000400027202 */ /* 0x000fe20000000f00 */
[----:B------:R-:W-:-:S07]  /*06e0*/  IMAD.MOV.U32 R3, RZ, RZ, R5 ;  /* 0x000000ffff037224 */ /* 0x000fce00078e0005 */
.L_x_7:
[----:B------:R-:W0:Y:S01]  /*06f0*/  MUFU.RCP64H R5, R7 ;  /* 0x0000000700057308 */ /* 0x000e220000001800 */
[----:B------:R-:W-:Y:S01]  /*0700*/  MOV R4, 0x1 ;  /* 0x0000000100047802 */ /* 0x000fe20000000f00 */
[----:B------:R-:W-:Y:S01]  /*0710*/  UMOV UR4, 0xc9be45de ;  /* 0xc9be45de00047882 */ /* 0x000fe20000000000 */
[----:B------:R-:W-:-:S05]  /*0720*/  UMOV UR5, 0x4023bd3c ;  /* 0x4023bd3c00057882 */ /* 0x000fca0000000000 */
[----:B------:R1:W2:Y:S01]  /*0730*/  F2F.F32.F64 R20, R2 ;  /* 0x0000000200147310 */ /* 0x0002a20000301000 */
[----:B0-----:R-:W-:-:S08]  /*0740*/  DFMA R8, R4, -R6, 1 ;  /* 0x3ff000000408742b */ /* 0x001fd00000000806 */
[----:B------:R-:W-:-:S08]  /*0750*/  DFMA R8, R8, R8, R8 ;  /* 0x000000080808722b */ /* 0x000fd00000000008 */
[----:B------:R-:W-:-:S08]  /*0760*/  DFMA R8, R4, R8, R4 ;  /* 0x000000080408722b */ /* 0x000fd00000000004 */
[----:B------:R-:W-:-:S08]  /*0770*/  DFMA R4, R8, -R6, 1 ;  /* 0x3ff000000804742b */ /* 0x000fd00000000806 */
[----:B------:R-:W-:-:S08]  /*0780*/  DFMA R10, R8, R4, R8 ;  /* 0x00000004080a722b */ /* 0x000fd00000000008 */
[----:B------:R-:W-:-:S08]  /*0790*/  DMUL R4, R10, -UR4 ;  /* 0x800000040a047c28 */ /* 0x000fd00008000000 */
[----:B------:R-:W-:-:S08]  /*07a0*/  DFMA R8, R4, -R6, -UR4 ;  /* 0x8000000404087e2b */ /* 0x000fd00008000806 */
[----:B------:R-:W-:-:S10]  /*07b0*/  DFMA R4, R10, R8, R4 ;  /* 0x000000080a04722b */ /* 0x000fd40000000004 */
[----:B------:R-:W-:-:S05]  /*07c0*/  FFMA R0, RZ, R7, R5 ;  /* 0x00000007ff007223 */ /* 0x000fca0000000005 */
[----:B------:R-:W-:-:S13]  /*07d0*/  FSETP.GT.AND P0, PT, |R0|, 1.469367938527859385e-39, PT ;  /* 0x001000000000780b */ /* 0x000fda0003f04200 */
[----:B-12---:R-:W-:Y:S05]  /*07e0*/  @P0 BRA `(.L_x_8) ;  /* 0x0000000000180947 */ /* 0x006fea0003800000 */
[----:B------:R-:W-:Y:S01]  /*07f0*/  IMAD.MOV.U32 R4, RZ, RZ, R6 ;  /* 0x000000ffff047224 */ /* 0x000fe200078e0006 */
[----:B------:R-:W-:Y:S01]  /*0800*/  MOV R5, R7 ;  /* 0x0000000700057202 */ /* 0x000fe20000000f00 */
[----:B------:R-:W-:Y:S01]  /*0810*/  IMAD.MOV.U32 R21, RZ, RZ, -0x3641ba22 ;  /* 0xc9be45deff157424 */ /* 0x000fe200078e00ff */
[----:B------:R-:W-:Y:S02]  /*0820*/  MOV R22, 0xc023bd3c ;  /* 0xc023bd3c00167802 */ /* 0x000fe40000000f00 */
[----:B------:R-:W-:-:S07]  /*0830*/  MOV R0, 0x850 ;  /* 0x0000085000007802 */ /* 0x000fce0000000f00 */
[----:B------:R-:W-:Y:S05]  /*0840*/  CALL.REL.NOINC `($__internal_0_$__cuda_sm20_div_rn_f64_full) ;  /* 0x0000001000a07944 */ /* 0x000fea0003c00000 */
.L_x_8:
[----:B------:R-:W0:Y:S01]  /*0850*/  LDCU UR8, c[0x0][0x3ac] ;  /* 0x00007580ff0877ac */ /* 0x000e220008000800 */
[----:B------:R1:W2:Y:S01]  /*0860*/  F2F.F32.F64 R25, R4 ;  /* 0x0000000400197310 */ /* 0x0002a20000301000 */
[----:B------:R-:W-:Y:S01]  /*0870*/  CS2R R6, SRZ ;  /* 0x0000000000067805 */ /* 0x000fe2000001ff00 */
[----:B0-----:R-:W-:Y:S02]  /*0880*/  ULEA.HI UR4, UR8, UR8, URZ, 0x1 ;  /* 0x0000000808047291 */ /* 0x001fe4000f8f08ff */
[----:B------:R-:W-:Y:S01]  /*0890*/  I2FP.F32.S32 R0, UR8 ;  /* 0x0000000800007c45 */ /* 0x000fe20008201400 */
[----:B------:R-:W-:Y:S02]  /*08a0*/  UIADD3 UR8, UPT, UPT, UR8, -0x1, URZ ;  /* 0xffffffff08087890 */ /* 0x000fe4000fffe0ff */
[----:B------:R-:W-:Y:S01]  /*08b0*/  USHF.R.S32.HI UR5, URZ, 0x1, UR4 ;  /* 0x00000001ff057899 */ /* 0x000fe20008011404 */
[----:B------:R-:W-:-:S03]  /*08c0*/  R2UR UR11, R0 ;  /* 0x00000000000b72ca */ /* 0x000fc600000e0000 */
[----:B------:R-:W-:Y:S02]  /*08d0*/  UIADD3 UR6, UPT, UPT, UR5, 0x1, URZ ;  /* 0x0000000105067890 */ /* 0x000fe4000fffe0ff */
[----:B------:R-:W-:-:S04]  /*08e0*/  UIADD3 UR4, UPT, UPT, UR5, -0x1, URZ ;  /* 0xffffffff05047890 */ /* 0x000fc8000fffe0ff */
[----:B------:R-:W-:Y:S02]  /*08f0*/  I2FP.F32.S32 R23, UR6 ;  /* 0x0000000600177c45 */ /* 0x000fe40008201400 */
[----:B------:R-:W-:Y:S01]  /*0900*/  I2FP.F32.S32 R24, UR4 ;  /* 0x0000000400187c45 */ /* 0x000fe20008201400 */
[----:B-12---:R-:W-:-:S06]  /*0910*/  UMOV UR4, URZ ;  /* 0x000000ff00047c82 */ /* 0x006fcc0008000000 */
.L_x_28:
[----:B------:R-:W0:Y:S02]  /*0920*/  LDCU.64 UR6, c[0x0][0x398] ;  /* 0x00007300ff0677ac */ /* 0x000e240008000a00 */
[----:B0-----:R-:W-:-:S06]  /*0930*/  UIMAD.WIDE.U32 UR6, UR4, 0x4, UR6 ;  /* 0x00000004040678a5 */ /* 0x001fcc000f8e0006 */
[----:B------:R-:W-:Y:S01]  /*0940*/  IMAD.U32 R8, RZ, RZ, UR6 ;  /* 0x00000006ff087e24 */ /* 0x000fe2000f8e00ff */
[----:B------:R-:W-:-:S05]  /*0950*/  MOV R9, UR7 ;  /* 0x0000000700097c02 */ /* 0x000fca0008000f00 */
[----:B------:R-:W2:Y:S01]  /*0960*/  LDG.E R8, desc[UR12][R8.64] ;  /* 0x0000000c08087981 */ /* 0x000ea2000c1e1900 */
[----:B------:R-:W-:Y:S01]  /*0970*/  BSSY.RECONVERGENT B0, `(.L_x_9) ;  /* 0x0000109000007945 */ /* 0x000fe20003800200 */
[----:B--2---:R-:W-:-:S04]  /*0980*/  FMUL.RZ R11, R8, 0.15915493667125701904 ;  /* 0x3e22f983080b7820 */ /* 0x004fc8000040c000 */
[----:B------:R-:W0:Y:S08]  /*0990*/  MUFU.COS R22, R11 ;  /* 0x0000000b00167308 */ /* 0x000e300000000000 */
[----:B------:R-:W1:Y:S01]  /*09a0*/  MUFU.SIN R21, R11 ;  /* 0x0000000b00157308 */ /* 0x000e620000000400 */
[----:B0-----:R-:W-:-:S04]  /*09b0*/  FMUL R5, R22, 0.5 ;  /* 0x3f00000016057820 */ /* 0x001fc80000400000 */
[----:B------:R-:W-:Y:S01]  /*09c0*/  FMUL R3, R5, R18 ;  /* 0x0000001205037220 */ /* 0x000fe20000400000 */
[----:B-1----:R-:W-:-:S04]  /*09d0*/  FMUL R2, R21, 0.5 ;  /* 0x3f00000015027820 */ /* 0x002fc80000400000 */
[----:B------:R-:W-:-:S04]  /*09e0*/  FFMA R3, R2, R19, R3 ;  /* 0x0000001302037223 */ /* 0x000fc80000000003 */
[-C--:B------:R-:W-:Y:S01]  /*09f0*/  FMUL.M4 R4, R2, R3.reuse ;  /* 0x0000000302047220 */ /* 0x080fe20000600000 */
[----:B------:R-:W-:-:S03]  /*0a00*/  FMUL.M4 R3, R5, R3 ;  /* 0x0000000305037220 */ /* 0x000fc60000600000 */
[----:B------:R-:W-:Y:S01]  /*0a10*/  FADD R10, R4, -R19 ;  /* 0x80000013040a7221 */ /* 0x000fe20000000000 */
[----:B------:R-:W-:-:S03]  /*0a20*/  FADD R0, R3, -R18 ;  /* 0x8000001203007221 */ /* 0x000fc60000000000 */
[----:B------:R-:W-:-:S04]  /*0a30*/  FMUL R9, R10, R10 ;  /* 0x0000000a0a097220 */ /* 0x000fc80000400000 */
[----:B------:R-:W-:-:S05]  /*0a40*/  FFMA R9, R0, R0, R9 ;  /* 0x0000000000097223 */ /* 0x000fca0000000009 */
[----:B------:R-:W-:-:S13]  /*0a50*/  FSETP.GE.AND P0, PT, R14, R9, PT ;  /* 0x000000090e00720b */ /* 0x000fda0003f06000 */
[----:B------:R-:W-:Y:S05]  /*0a60*/  @!P0 BRA `(.L_x_10) ;  /* 0x0000000c00e48947 */ /* 0x000fea0003800000 */
[----:B------:R-:W-:Y:S01]  /*0a70*/  FADD R9, -R9, R14 ;  /* 0x0000000e09097221 */ /* 0x000fe20000000100 */
[----:B------:R-:W-:Y:S03]  /*0a80*/  BSSY.RECONVERGENT B1, `(.L_x_11) ;  /* 0x000000c000017945 */ /* 0x000fe60003800200 */
[----:B------:R-:W-:Y:S01]  /*0a90*/  VIADD R0, R9, 0xf3000000 ;  /* 0xf300000009007836 */ /* 0x000fe20000000000 */
[----:B------:R0:W1:Y:S04]  /*0aa0*/  MUFU.RSQ R8, R9 ;  /* 0x0000000900087308 */ /* 0x0000680000001400 */
[----:B------:R-:W-:-:S13]  /*0ab0*/  ISETP.GT.U32.AND P0, PT, R0, 0x727fffff, PT ;  /* 0x727fffff0000780c */ /* 0x000fda0003f04070 */
[----:B01----:R-:W-:Y:S05]  /*0ac0*/  @!P0 BRA `(.L_x_12) ;  /* 0x00000000000c8947 */ /* 0x003fea0003800000 */
[----:B------:R-:W-:-:S07]  /*0ad0*/  MOV R13, 0xaf0 ;  /* 0x00000af0000d7802 */ /* 0x000fce0000000f00 */
[----:B------:R-:W-:Y:S05]  /*0ae0*/  CALL.REL.NOINC `($__internal_1_$__cuda_sm20_sqrt_rn_f32_slowpath) ;  /* 0x0000001400707944 */ /* 0x000fea0003c00000 */
[----:B------:R-:W-:Y:S05]  /*0af0*/  BRA `(.L_x_13) ;  /* 0x0000000000107947 */ /* 0x000fea0003800000 */
.L_x_12:
[----:B------:R-:W-:Y:S01]  /*0b00*/  FMUL.FTZ R0, R9, R8 ;  /* 0x0000000809007220 */ /* 0x000fe20000410000 */
[----:B------:R-:W-:-:S03]  /*0b10*/  FMUL.FTZ R8, R8, 0.5 ;  /* 0x3f00000008087820 */ /* 0x000fc60000410000 */
[----:B------:R-:W-:-:S04]  /*0b20*/  FFMA R9, -R0, R0, R9 ;  /* 0x0000000000097223 */ /* 0x000fc80000000109 */
[----:B------:R-:W-:-:S07]  /*0b30*/  FFMA R0, R9, R8, R0 ;  /* 0x0000000809007223 */ /* 0x000fce0000000000 */
.L_x_13:
[----:B------:R-:W-:Y:S05]  /*0b40*/  BSYNC.RECONVERGENT B1 ;  /* 0x0000000000017941 */ /* 0x000fea0003800200 */
.L_x_11:
[----:B------:R-:W0:Y:S01]  /*0b50*/  MUFU.RCP R8, UR11 ;  /* 0x0000000b00087d08 */ /* 0x000e220008001000 */
[CC--:B------:R-:W-:Y:S02]  /*0b60*/  FSETP.GT.AND P0, PT, |R5|.reuse, |R2|.reuse, PT ;  /* 0x400000020500720b */ /* 0x0c0fe40003f04200 */
[----:B------:R-:W-:Y:S02]  /*0b70*/  MOV R9, UR11 ;  /* 0x0000000b00097c02 */ /* 0x000fe40008000f00 */
[----:B------:R-:W-:Y:S02]  /*0b80*/  FSEL R5, R5, R2, P0 ;  /* 0x0000000205057208 */ /* 0x000fe40000000000 */
[----:B------:R-:W-:-:S03]  /*0b90*/  FSEL R4, R3, R4, P0 ;  /* 0x0000000403047208 */ /* 0x000fc60000000000 */
[----:B------:R-:W-:-:S04]  /*0ba0*/  FADD R2, R5, R5 ;  /* 0x0000000505027221 */ /* 0x000fc80000000000 */
[----:B------:R-:W1:Y:S01]  /*0bb0*/  FCHK P1, R2, UR11 ;  /* 0x0000000b02007d02 */ /* 0x000e620008020000 */
[----:B0-----:R-:W-:-:S04]  /*0bc0*/  FFMA R9, R8, -R9, 1 ;  /* 0x3f80000008097423 */ /* 0x001fc80000000809 */
[----:B------:R-:W-:Y:S01]  /*0bd0*/  FFMA R9, R8, R9, R8 ;  /* 0x0000000908097223 */ /* 0x000fe20000000008 */
[----:B------:R-:W-:-:S03]  /*0be0*/  FMUL R8, R5, R0 ;  /* 0x0000000005087220 */ /* 0x000fc60000400000 */
[----:B------:R-:W-:Y:S01]  /*0bf0*/  FFMA R10, R2, R9, RZ ;  /* 0x00000009020a7223 */ /* 0x000fe200000000ff */
[----:B------:R-:W-:-:S03]  /*0c00*/  FFMA R5, R5, R0, R8 ;  /* 0x0000000005057223 */ /* 0x000fc60000000008 */
[----:B------:R-:W-:Y:S01]  /*0c10*/  FFMA R3, R10, -UR11, R2 ;  /* 0x8000000b0a037c23 */ /* 0x000fe20008000002 */
[----:B------:R-:W-:-:S03]  /*0c20*/  FADD R0, R4, -R5 ;  /* 0x8000000504007221 */ /* 0x000fc60000000000 */
[----:B------:R-:W-:Y:S01]  /*0c30*/  FFMA R9, R9, R3, R10 ;  /* 0x0000000309097223 */ /* 0x000fe2000000000a */
[----:B-1----:R-:W-:Y:S06]  /*0c40*/  @!P1 BRA `(.L_x_14) ;  /* 0x0000000000109947 */ /* 0x002fec0003800000 */
[----:B------:R-:W-:Y:S01]  /*0c50*/  IMAD.U32 R3, RZ, RZ, UR11 ;  /* 0x0000000bff037e24 */ /* 0x000fe2000f8e00ff */
[----:B------:R-:W-:-:S07]  /*0c60*/  MOV R30, 0xc80 ;  /* 0x00000c80001e7802 */ /* 0x000fce0000000f00 */
[----:B------:R-:W-:Y:S05]  /*0c70*/  CALL.REL.NOINC `($__internal_2_$__cuda_sm3x_div_rn_noftz_f32_slowpath) ;  /* 0x00000014006c7944 */ /* 0x000fea0003c00000 */
[----:B------:R-:W-:-:S07]  /*0c80*/  MOV R9, R29 ;  /* 0x0000001d00097202 */ /* 0x000fce0000000f00 */
.L_x_14:
[----:B------:R-:W0:Y:S01]  /*0c90*/  MUFU.RCP R2, R9 ;  /* 0x0000000900027308 */ /* 0x000e220000001000 */
[----:B------:R-:W-:Y:S07]  /*0ca0*/  BSSY.RECONVERGENT B1, `(.L_x_15) ;  /* 0x000000d000017945 */ /* 0x000fee0003800200 */
[----:B------:R-:W1:Y:S01]  /*0cb0*/  FCHK P0, R0, R9 ;  /* 0x0000000900007302 */ /* 0x000e620000000000 */
[----:B0-----:R-:W-:-:S04]  /*0cc0*/  FFMA R3, R2, -R9, 1 ;  /* 0x3f80000002037423 */ /* 0x001fc80000000809 */
[----:B------:R-:W-:-:S04]  /*0cd0*/  FFMA R3, R2, R3, R2 ;  /* 0x0000000302037223 */ /* 0x000fc80000000002 */
[----:B------:R-:W-:-:S04]  /*0ce0*/  FFMA R2, R0, R3, RZ ;  /* 0x0000000300027223 */ /* 0x000fc800000000ff */
[----:B------:R-:W-:-:S04]  /*0cf0*/  FFMA R8, R2, -R9, R0 ;  /* 0x8000000902087223 */ /* 0x000fc80000000000 */
[----:B------:R-:W-:Y:S01]  /*0d00*/  FFMA R2, R3, R8, R2 ;  /* 0x0000000803027223 */ /* 0x000fe20000000002 */
[----:B-1----:R-:W-:Y:S06]  /*0d10*/  @!P0 BRA `(.L_x_16) ;  /* 0x0000000000148947 */ /* 0x002fec0003800000 */
[----:B------:R-:W-:Y:S01]  /*0d20*/  IMAD.MOV.U32 R2, RZ, RZ, R0 ;  /* 0x000000ffff027224 */ /* 0x000fe200078e0000 */
[----:B------:R-:W-:Y:S02]  /*0d30*/  MOV R3, R9 ;  /* 0x0000000900037202 */ /* 0x000fe40000000f00 */
[----:B------:R-:W-:-:S07]  /*0d40*/  MOV R30, 0xd60 ;  /* 0x00000d60001e7802 */ /* 0x000fce0000000f00 */
[----:B------:R-:W-:Y:S05]  /*0d50*/  CALL.REL.NOINC `($__internal_2_$__cuda_sm3x_div_rn_noftz_f32_slowpath) ;  /* 0x0000001400347944 */ /* 0x000fea0003c00000 */
[----:B------:R-:W-:-:S07]  /*0d60*/  IMAD.MOV.U32 R2, RZ, RZ, R29 ;  /* 0x000000ffff027224 */ /* 0x000fce00078e001d */
.L_x_16:
[----:B------:R-:W-:Y:S05]  /*0d70*/  BSYNC.RECONVERGENT B1 ;  /* 0x0000000000017941 */ /* 0x000fea0003800200 */
.L_x_15:
[----:B------:R-:W0:Y:S01]  /*0d80*/  MUFU.RCP R0, R9 ;  /* 0x0000000900007308 */ /* 0x000e220000001000 */
[----:B------:R-:W-:Y:S07]  /*0d90*/  BSSY.RECONVERGENT B1, `(.L_x_17) ;  /* 0x0000010000017945 */ /* 0x000fee0003800200 */
[----:B------:R1:W2:Y:S02]  /*0da0*/  FRND.FLOOR R3, R2 ;  /* 0x0000000200037307 */ /* 0x0002a40000205000 */
[----:B-1----:R-:W-:Y:S01]  /*0db0*/  FADD R2, R4, R5 ;  /* 0x0000000504027221 */ /* 0x002fe20000000000 */
[----:B0-----:R-:W-:-:S05]  /*0dc0*/  FFMA R5, R0, -R9, 1 ;  /* 0x3f80000000057423 */ /* 0x001fca0000000809 */
[----:B------:R-:W0:Y:S01]  /*0dd0*/  FCHK P0, R2, R9 ;  /* 0x0000000902007302 */ /* 0x000e220000000000 */
[----:B------:R-:W-:Y:S01]  /*0de0*/  FFMA R0, R0, R5, R0 ;  /* 0x0000000500007223 */ /* 0x000fe20000000000 */
[----:B--2---:R-:W-:-:S03]  /*0df0*/  FADD R3, R24, R3 ;  /* 0x0000000318037221 */ /* 0x004fc60000000000 */
[----:B------:R-:W-:-:S03]  /*0e00*/  FFMA R5, R0, R2, RZ ;  /* 0x0000000200057223 */ /* 0x000fc600000000ff */
[----:B------:R1:W2:Y:S01]  /*0e10*/  F2I.TRUNC.NTZ R4, R3 ;  /* 0x0000000300047305 */ /* 0x0002a2000020f100 */
[----:B------:R-:W-:-:S04]  /*0e20*/  FFMA R8, R5, -R9, R2 ;  /* 0x8000000905087223 */ /* 0x000fc80000000002 */
[----:B------:R-:W-:Y:S01]  /*0e30*/  FFMA R0, R0, R8, R5 ;  /* 0x0000000800007223 */ /* 0x000fe20000000005 */
[----:B0-----:R-:W-:Y:S06]  /*0e40*/  @!P0 BRA `(.L_x_18) ;  /* 0x0000000000108947 */ /* 0x001fec0003800000 */
[----:B-1----:R-:W-:Y:S02]  /*0e50*/  MOV R3, R9 ;  /* 0x0000000900037202 */ /* 0x002fe40000000f00 */
[----:B------:R-:W-:-:S07]  /*0e60*/  MOV R30, 0xe80 ;  /* 0x00000e80001e7802 */ /* 0x000fce0000000f00 */
[----:B--2---:R-:W-:Y:S05]  /*0e70*/  CALL.REL.NOINC `($__internal_2_$__cuda_sm3x_div_rn_noftz_f32_slowpath) ;  /* 0x0000001000ec7944 */ /* 0x004fea0003c00000 */
[----:B------:R-:W-:-:S07]  /*0e80*/  IMAD.MOV.U32 R0, RZ, RZ, R29 ;  /* 0x000000ffff007224 */ /* 0x000fce00078e001d */
.L_x_18:
[----:B------:R-:W-:Y:S05]  /*0e90*/  BSYNC.RECONVERGENT B1 ;  /* 0x0000000000017941 */ /* 0x000fea0003800200 */
.L_x_17:
[----:B------:R-:W0:Y:S02]  /*0ea0*/  FRND.FLOOR R0, R0 ;  /* 0x0000000000007307 */ /* 0x000e240000205000 */
[----:B0-----:R-:W-:-:S06]  /*0eb0*/  FADD R2, R23, R0 ;  /* 0x0000000017027221 */ /* 0x001fcc0000000000 */
[----:B-1----:R-:W2:Y:S02]  /*0ec0*/  F2I.TRUNC.NTZ R3, R2 ;  /* 0x0000000200037305 */ /* 0x002ea4000020f100 */
[CC--:B--2---:R-:W-:Y:S02]  /*0ed0*/  VIMNMX.RELU R26, PT, PT, R4.reuse, R3.reuse, !PT ;  /* 0x00000003041a7248 */ /* 0x0c4fe40007fe1100 */
[----:B------:R-:W-:Y:S02]  /*0ee0*/  VIMNMX.RELU R3, PT, PT, R4, R3, PT ;  /* 0x0000000304037248 */ /* 0x000fe40003fe1100 */
[----:B------:R-:W-:-:S04]  /*0ef0*/  VIMNMX R26, PT, PT, R26, UR8, PT ;  /* 0x000000081a1a7c48 */ /* 0x000fc8000bfe0100 */
[----:B------:R-:W-:-:S13]  /*0f00*/  ISETP.GE.AND P0, PT, R3, R26, PT ;  /* 0x0000001a0300720c */ /* 0x000fda0003f06270 */
[----:B------:R-:W-:Y:S05]  /*0f10*/  @P0 BRA `(.L_x_10) ;  /* 0x0000000800b80947 */ /* 0x000fea0003800000 */
[----:B------:R-:W0:Y:S01]  /*0f20*/  LDCU UR6, c[0x0][0x3b0] ;  /* 0x00007600ff0677ac */ /* 0x000e220008000800 */
[----:B------:R-:W-:Y:S01]  /*0f30*/  VIMNMX R28, PT, PT, R3, UR8, PT ;  /* 0x00000008031c7c48 */ /* 0x000fe2000bfe0100 */
[----:B------:R-:W1:Y:S03]  /*0f40*/  LDCU UR7, c[0x0][0x3ac] ;  /* 0x00007580ff0777ac */ /* 0x000e660008000800 */
[C---:B------:R-:W-:Y:S01]  /*0f50*/  IADD3 R37, PT, PT, R28.reuse, -UR5, RZ ;  /* 0x800000051c257c10 */ /* 0x040fe2000fffe0ff */
[----:B------:R-:W-:Y:S01]  /*0f60*/  VIADD R27, R28, 0x1 ;  /* 0x000000011c1b7836 */ /* 0x000fe20000000000 */
[----:B0-----:R-:W-:-:S05]  /*0f70*/  MOV R0, UR6 ;  /* 0x0000000600007c02 */ /* 0x001fca0008000f00 */
[----:B------:R-:W-:-:S04]  /*0f80*/  IMAD R3, R17, R0, UR4 ;  /* 0x0000000411037e24 */ /* 0x000fc8000f8e0200 */
[----:B-1----:R-:W-:-:S07]  /*0f90*/  IMAD R28, R3, UR7, R28 ;  /* 0x00000007031c7c24 */ /* 0x002fce000f8e021c */
.L_x_27:
[----:B------:R-:W0:Y:S01]  /*0fa0*/  LDC.64 R2, c[0x0][0x380] ;  /* 0x0000e000ff027b82 */ /* 0x000e220000000a00 */
[C---:B------:R-:W-:Y:S01]  /*0fb0*/  VIADD R11, R27.reuse, 0x2 ;  /* 0x000000021b0b7836 */ /* 0x040fe20000000000 */
[C---:B------:R-:W-:Y:S02]  /*0fc0*/  IADD3 R9, PT, PT, R27.reuse, 0x1, RZ ;  /* 0x000000011b097810 */ /* 0x040fe40007ffe0ff */
[----:B------:R-:W-:Y:S02]  /*0fd0*/  CS2R R12, SRZ ;  /* 0x00000000000c7805 */ /* 0x000fe4000001ff00 */
[CC--:B------:R-:W-:Y:S01]  /*0fe0*/  ISETP.GE.AND P1, PT, R27.reuse, R26.reuse, PT ;  /* 0x0000001a1b00720c */ /* 0x0c0fe20003f26270 */
[----:B------:R-:W-:Y:S01]  /*0ff0*/  VIADD R5, R27, 0xffffffff ;  /* 0xffffffff1b057836 */ /* 0x000fe20000000000 */
[----:B------:R-:W-:Y:S02]  /*1000*/  ISETP.GE.AND P2, PT, R9, R26, PT ;  /* 0x0000001a0900720c */ /* 0x000fe40003f46270 */
[----:B------:R-:W-:-:S02]  /*1010*/  CS2R R8, SRZ ;  /* 0x0000000000087805 */ /* 0x000fc4000001ff00 */
[-C--:B------:R-:W-:Y:S02]  /*1020*/  ISETP.GE.AND P3, PT, R11, R26.reuse, PT ;  /* 0x0000001a0b00720c */ /* 0x080fe40003f66270 */
[----:B------:R-:W-:Y:S01]  /*1030*/  CS2R R10, SRZ ;  /* 0x00000000000a7805 */ /* 0x000fe2000001ff00 */
[----:B------:R-:W1:Y:S01]  /*1040*/  MUFU.RCP R0, UR11 ;  /* 0x0000000b00007d08 */ /* 0x000e620008001000 */
[----:B------:R-:W-:Y:S02]  /*1050*/  ISETP.GE.AND P0, PT, R5, R26, PT ;  /* 0x0000001a0500720c */ /* 0x000fe40003f06270 */
[----:B------:R-:W-:Y:S01]  /*1060*/  CS2R R4, SRZ ;  /* 0x0000000000047805 */ /* 0x000fe2000001ff00 */
[----:B0-----:R-:W-:-:S05]  /*1070*/  IMAD.WIDE R2, R28, 0x8, R2 ;  /* 0x000000081c027825 */ /* 0x001fca00078e0202 */
[----:B------:R0:W5:Y:S04]  /*1080*/  @!P1 LDG.E.64 R8, desc[UR12][R2.64+0x8] ;  /* 0x0000080c02089981 */ /* 0x000168000c1e1b00 */
[----:B------:R0:W5:Y:S04]  /*1090*/  @!P2 LDG.E.64 R10, desc[UR12][R2.64+0x10] ;  /* 0x0000100c020aa981 */ /* 0x000168000c1e1b00 */
[----:B------:R0:W5:Y:S01]  /*10a0*/  @!P3 LDG.E.64 R12, desc[UR12][R2.64+0x18] ;  /* 0x0000180c020cb981 */ /* 0x000162000c1e1b00 */
[----:B------:R-:W-:Y:S02]  /*10b0*/  MOV R29, UR11 ;  /* 0x0000000b001d7c02 */ /* 0x000fe40008000f00 */
[----:B------:R-:W-:Y:S01]  /*10c0*/  I2FP.F32.S32 R32, R37 ;  /* 0x0000002500207245 */ /* 0x000fe20000201400 */
[----:B------:R0:W5:Y:S02]  /*10d0*/  @!P0 LDG.E.64 R4, desc[UR12][R2.64] ;  /* 0x0000000c02048981 */ /* 0x000164000c1e1b00 */
[C---:B-1----:R-:W-:Y:S01]  /*10e0*/  FFMA R29, R0.reuse, -R29, 1 ;  /* 0x3f800000001d7423 */ /* 0x042fe2000000081d */
[----:B------:R-:W1:Y:S03]  /*10f0*/  FCHK P0, R32, UR11 ;  /* 0x0000000b20007d02 */ /* 0x000e660008000000 */
[----:B------:R-:W-:-:S04]  /*1100*/  FFMA R0, R0, R29, R0 ;  /* 0x0000001d00007223 */ /* 0x000fc80000000000 */
[----:B------:R-:W-:Y:S01]  /*1110*/  FFMA R29, R0, R32, RZ ;  /* 0x00000020001d7223 */ /* 0x000fe200000000ff */
[----:B------:R-:W-:Y:S03]  /*1120*/  BSSY.RECONVERGENT B1, `(.L_x_19) ;  /* 0x0000009000017945 */ /* 0x000fe60003800200 */
[----:B------:R-:W-:-:S04]  /*1130*/  FFMA R30, R29, -UR11, R32 ;  /* 0x8000000b1d1e7c23 */ /* 0x000fc80008000020 */
[----:B------:R-:W-:Y:S01]  /*1140*/  FFMA R0, R0, R30, R29 ;  /* 0x0000001e00007223 */ /* 0x000fe2000000001d */
[----:B01----:R-:W-:Y:S06]  /*1150*/  @!P0 BRA `(.L_x_20) ;  /* 0x0000000000148947 */ /* 0x003fec0003800000 */
[----:B------:R-:W-:Y:S01]  /*1160*/  IMAD.MOV.U32 R2, RZ, RZ, R32 ;  /* 0x000000ffff027224 */ /* 0x000fe200078e0020 */
[----:B------:R-:W-:Y:S02]  /*1170*/  MOV R3, UR11 ;  /* 0x0000000b00037c02 */ /* 0x000fe40008000f00 */
[----:B------:R-:W-:-:S07]  /*1180*/  MOV R30, 0x11a0 ;  /* 0x000011a0001e7802 */ /* 0x000fce0000000f00 */
[----:B-----5:R-:W-:Y:S05]  /*1190*/  CALL.REL.NOINC `($__internal_2_$__cuda_sm3x_div_rn_noftz_f32_slowpath) ;  /* 0x0000001000247944 */ /* 0x020fea0003c00000 */
[----:B------:R-:W-:-:S07]  /*11a0*/  IMAD.MOV.U32 R0, RZ, RZ, R29 ;  /* 0x000000ffff007224 */ /* 0x000fce00078e001d */
.L_x_20:
[----:B------:R-:W-:Y:S05]  /*11b0*/  BSYNC.RECONVERGENT B1 ;  /* 0x0000000000017941 */ /* 0x000fea0003800200 */
.L_x_19:
[-C--:B------:R-:W-:Y:S01]  /*11c0*/  FMUL R2, R21, R0.reuse ;  /* 0x0000000015027220 */ /* 0x080fe20000400000 */
[----:B------:R-:W-:Y:S01]  /*11d0*/  FMUL R0, R22, R0 ;  /* 0x0000000016007220 */ /* 0x000fe20000400000 */
[----:B------:R-:W-:Y:S01]  /*11e0*/  MOV R30, UR11 ;  /* 0x0000000b001e7c02 */ /* 0x000fe20008000f00 */
[----:B------:R-:W-:Y:S02]  /*11f0*/  BSSY.RECONVERGENT B1, `(.L_x_21) ;  /* 0x000001e000017945 */ /* 0x000fe40003800200 */
[----:B------:R-:W-:Y:S02]  /*1200*/  FSETP.GE.AND P1, PT, R2, 0.5, PT ;  /* 0x3f0000000200780b */ /* 0x000fe40003f26000 */
[----:B------:R-:W-:Y:S02]  /*1210*/  FSETP.GE.AND P0, PT, R0, 0.5, PT ;  /* 0x3f0000000000780b */ /* 0x000fe40003f06000 */
[----:B------:R-:W-:Y:S02]  /*1220*/  FSEL R2, R2, 0.49998998641967773438, !P1 ;  /* 0x3efffeb002027808 */ /* 0x000fe40004800000 */
[----:B------:R-:W-:Y:S01]  /*1230*/  FSEL R3, R0, 0.49998998641967773438, !P0 ;  /* 0x3efffeb000037808 */ /* 0x000fe20004000000 */
[----:B------:R-:W-:-:S02]  /*1240*/  VIADD R0, R37, 0x1 ;  /* 0x0000000125007836 */ /* 0x000fc40000000000 */
[----:B------:R-:W-:Y:S02]  /*1250*/  FADD R2, -R2, R19 ;  /* 0x0000001302027221 */ /* 0x000fe40000000100 */
[----:B------:R-:W-:Y:S02]  /*1260*/  FADD R3, -R3, R18 ;  /* 0x0000001203037221 */ /* 0x000fe40000000100 */
[----:B------:R-:W-:-:S04]  /*1270*/  FMUL R2, R2, R2 ;  /* 0x0000000202027220 */ /* 0x000fc80000400000 */
[----:B------:R-:W-:Y:S02]  /*1280*/  FFMA R2, R3, R3, R2 ;  /* 0x0000000303027223 */ /* 0x000fe40000000002 */
[----:B------:R-:W0:Y:S02]  /*1290*/  MUFU.RCP R3, UR11 ;  /* 0x0000000b00037d08 */ /* 0x000e240008001000 */
[----:B------:R-:W-:-:S04]  /*12a0*/  FMUL R2, R25, R2 ;  /* 0x0000000219027220 */ /* 0x000fc80000400000 */
[----:B------:R-:W-:-:S05]  /*12b0*/  FMUL R2, R2, 1.4426950216293334961 ;  /* 0x3fb8aa3b02027820 */ /* 0x000fca0000400000 */
[----:B------:R-:W-:Y:S01]  /*12c0*/  FSETP.GEU.AND P1, PT, R2, -126, PT ;  /* 0xc2fc00000200780b */ /* 0x000fe20003f2e000 */
[----:B0-----:R-:W-:-:S12]  /*12d0*/  FFMA R30, R3, -R30, 1 ;  /* 0x3f800000031e7423 */ /* 0x001fd8000000081e */
[----:B------:R-:W-:-:S04]  /*12e0*/  @!P1 FMUL R2, R2, 0.5 ;  /* 0x3f00000002029820 */ /* 0x000fc80000400000 */
[----:B------:R0:W1:Y:S02]  /*12f0*/  MUFU.EX2 R33, R2 ;  /* 0x0000000200217308 */ /* 0x0000640000000800 */
[----:B0-----:R-:W-:Y:S01]  /*1300*/  I2FP.F32.S32 R2, R0 ;  /* 0x0000000000027245 */ /* 0x001fe20000201400 */
[----:B------:R-:W-:-:S05]  /*1310*/  FFMA R0, R3, R30, R3 ;  /* 0x0000001e03007223 */ /* 0x000fca0000000003 */
[----:B------:R-:W0:Y:S01]  /*1320*/  FCHK P0, R2, UR11 ;  /* 0x0000000b02007d02 */ /* 0x000e220008000000 */
[----:B------:R-:W-:Y:S01]  /*1330*/  FFMA R3, R0, R2, RZ ;  /* 0x0000000200037223 */ /* 0x000fe200000000ff */
[----:B-1----:R-:W-:-:S03]  /*1340*/  @!P1 FMUL R33, R33, R33 ;  /* 0x0000002121219220 */ /* 0x002fc60000400000 */
[----:B------:R-:W-:Y:S01]  /*1350*/  FFMA R29, R3, -UR11, R2 ;  /* 0x8000000b031d7c23 */ /* 0x000fe20008000002 */
[----:B------:R-:W-:-:S03]  /*1360*/  FMUL R33, R20, R33 ;  /* 0x0000002114217220 */ /* 0x000fc60000400000 */
[----:B------:R-:W-:Y:S01]  /*1370*/  FFMA R0, R0, R29, R3 ;  /* 0x0000001d00007223 */ /* 0x000fe20000000003 */
[----:B0-----:R-:W-:Y:S06]  /*1380*/  @!P0 BRA `(.L_x_22) ;  /* 0x0000000000108947 */ /* 0x001fec0003800000 */
[----:B------:R-:W-:Y:S02]  /*1390*/  MOV R3, UR11 ;  /* 0x0000000b00037c02 */ /* 0x000fe40008000f00 */
[----:B------:R-:W-:-:S07]  /*13a0*/  MOV R30, 0x13c0 ;  /* 0x000013c0001e7802 */ /* 0x000fce0000000f00 */
[----:B-----5:R-:W-:Y:S05]  /*13b0*/  CALL.REL.NOINC `($__internal_2_$__cuda_sm3x_div_rn_noftz_f32_slowpath) ;  /* 0x0000000c009c7944 */ /* 0x020fea0003c00000 */
[----:B------:R-:W-:-:S07]  /*13c0*/  IMAD.MOV.U32 R0, RZ, RZ, R29 ;  /* 0x000000ffff007224 */ /* 0x000fce00078e001d */
.L_x_22:
[----:B------:R-:W-:Y:S05]  /*13d0*/  BSYNC.RECONVERGENT B1 ;  /* 0x0000000000017941 */ /* 0x000fea0003800200 */
.L_x_21:
[-C--:B------:R-:W-:Y:S01]  /*13e0*/  FMUL R2, R21, R0.reuse ;  /* 0x0000000015027220 */ /* 0x080fe20000400000 */
[----:B------:R-:W-:Y:S01]  /*13f0*/  FMUL R0, R22, R0 ;  /* 0x0000000016007220 */ /* 0x000fe20000400000 */
[----:B------:R-:W0:Y:S01]  /*1400*/  MUFU.RCP R29, UR11 ;  /* 0x0000000b001d7d08 */ /* 0x000e220008001000 */
[----:B------:R-:W-:Y:S01]  /*1410*/  MOV R30, UR11 ;  /* 0x0000000b001e7c02 */ /* 0x000fe20008000f00 */
[----:B------:R-:W-:Y:S01]  /*1420*/  BSSY.RECONVERGENT B1, `(.L_x_23) ;  /* 0x000001d000017945 */ /* 0x000fe20003800200 */
[----:B------:R-:W-:Y:S02]  /*1430*/  FSETP.GE.AND P1, PT, R2, 0.5, PT ;  /* 0x3f0000000200780b */ /* 0x000fe40003f26000 */
[----:B------:R-:W-:Y:S02]  /*1440*/  FSETP.GE.AND P0, PT, R0, 0.5, PT ;  /* 0x3f0000000000780b */ /* 0x000fe40003f06000 */
[----:B------:R-:W-:Y:S02]  /*1450*/  FSEL R2, R2, 0.49998998641967773438, !P1 ;  /* 0x3efffeb002027808 */ /* 0x000fe40004800000 */
[----:B------:R-:W-:Y:S01]  /*1460*/  FSEL R3, R0, 0.49998998641967773438, !P0 ;  /* 0x3efffeb000037808 */ /* 0x000fe20004000000 */
[----:B------:R-:W-:-:S02]  /*1470*/  VIADD R0, R37, 0x2 ;  /* 0x0000000225007836 */ /* 0x000fc40000000000 */
[----:B------:R-:W-:Y:S02]  /*1480*/  FADD R2, -R2, R19 ;  /* 0x0000001302027221 */ /* 0x000fe40000000100 */
[----:B------:R-:W-:Y:S02]  /*1490*/  FADD R3, -R3, R18 ;  /* 0x0000001203037221 */ /* 0x000fe40000000100 */
[----:B------:R-:W-:Y:S01]  /*14a0*/  FMUL R2, R2, R2 ;  /* 0x0000000202027220 */ /* 0x000fe20000400000 */
[----:B0-----:R-:W-:-:S03]  /*14b0*/  FFMA R30, R29, -R30, 1 ;  /* 0x3f8000001d1e7423 */ /* 0x001fc6000000081e */
[----:B------:R-:W-:-:S04]  /*14c0*/  FFMA R2, R3, R3, R2 ;  /* 0x0000000303027223 */ /* 0x000fc80000000002 */
[----:B------:R-:W-:-:S04]  /*14d0*/  FMUL R2, R25, R2 ;  /* 0x0000000219027220 */ /* 0x000fc80000400000 */
[----:B------:R-:W-:-:S05]  /*14e0*/  FMUL R2, R2, 1.4426950216293334961 ;  /* 0x3fb8aa3b02027820 */ /* 0x000fca0000400000 */
[----:B------:R-:W-:-:S13]  /*14f0*/  FSETP.GEU.AND P1, PT, R2, -126, PT ;  /* 0xc2fc00000200780b */ /* 0x000fda0003f2e000 */
        /* <DEDUP_REMOVED lines=15> */
.L_x_24:
[----:B------:R-:W-:Y:S05]  /*15f0*/  BSYNC.RECONVERGENT B1 ;  /* 0x0000000000017941 */ /* 0x000fea0003800200 */
.L_x_23:
        /* <DEDUP_REMOVED lines=25> */
[----:B------:R-:W-:-:S04]  /*1790*/  FFMA R30, R29, -UR11, R2 ;  /* 0x8000000b1d1e7c23 */ /* 0x000fc80008000002 */
[----:B------:R-:W-:Y:S01]  /*17a0*/  FFMA R29, R0, R30, R29 ;  /* 0x0000001e001d7223 */ /* 0x000fe2000000001d */
[----:B------:R-:W-:Y:S01]  /*17b0*/  FMUL R0, R20, R3 ;  /* 0x0000000314007220 */ /* 0x000fe20000400000 */
[----:B0-----:R-:W-:Y:S06]  /*17c0*/  @!P0 BRA `(.L_x_26) ;  /* 0x00000000000c8947 */ /* 0x001fec0003800000 */
[----:B------:R-:W-:Y:S02]  /*17d0*/  MOV R3, UR11 ;  /* 0x0000000b00037c02 */ /* 0x000fe40008000f00 */
[----:B------:R-:W-:-:S07]  /*17e0*/  MOV R30, 0x1800 ;  /* 0x00001800001e7802 */ /* 0x000fce0000000f00 */
[----:B-----5:R-:W-:Y:S05]  /*17f0*/  CALL.REL.NOINC `($__internal_2_$__cuda_sm3x_div_rn_noftz_f32_slowpath) ;  /* 0x00000008008c7944 */ /* 0x020fea0003c00000 */
.L_x_26:
[----:B------:R-:W-:Y:S05]  /*1800*/  BSYNC.RECONVERGENT B1 ;  /* 0x0000000000017941 */ /* 0x000fea0003800200 */
.L_x_25:
[-C--:B------:R-:W-:Y:S01]  /*1810*/  FMUL R2, R21, R29.reuse ;  /* 0x0000001d15027220 */ /* 0x080fe20000400000 */
[----:B------:R-:W-:Y:S01]  /*1820*/  FMUL R29, R22, R29 ;  /* 0x0000001d161d7220 */ /* 0x000fe20000400000 */
[----:B------:R-:W-:Y:S01]  /*1830*/  VIADD R28, R28, 0x4 ;  /* 0x000000041c1c7836 */ /* 0x000fe20000000000 */
[----:B------:R-:W-:Y:S02]  /*1840*/  IADD3 R37, PT, PT, R37, 0x4, RZ ;  /* 0x0000000425257810 */ /* 0x000fe40007ffe0ff */
[C---:B------:R-:W-:Y:S02]  /*1850*/  FSETP.GE.AND P1, PT, R2.reuse, 0.5, PT ;  /* 0x3f0000000200780b */ /* 0x040fe40003f26000 */
[C---:B------:R-:W-:Y:S02]  /*1860*/  FSETP.GE.AND P0, PT, R29.reuse, 0.5, PT ;  /* 0x3f0000001d00780b */ /* 0x040fe40003f06000 */
[----:B------:R-:W-:Y:S02]  /*1870*/  FSEL R2, R2, 0.49998998641967773438, !P1 ;  /* 0x3efffeb002027808 */ /* 0x000fe40004800000 */
[----:B------:R-:W-:-:S03]  /*1880*/  FSEL R29, R29, 0.49998998641967773438, !P0 ;  /* 0x3efffeb01d1d7808 */ /* 0x000fc60004000000 */
[----:B------:R-:W-:Y:S02]  /*1890*/  FADD R2, -R2, R19 ;  /* 0x0000001302027221 */ /* 0x000fe40000000100 */
[----:B------:R-:W-:Y:S02]  /*18a0*/  FADD R29, -R29, R18 ;  /* 0x000000121d1d7221 */ /* 0x000fe40000000100 */
[----:B------:R-:W-:-:S04]  /*18b0*/  FMUL R2, R2, R2 ;  /* 0x0000000202027220 */ /* 0x000fc80000400000 */
[----:B------:R-:W-:Y:S01]  /*18c0*/  FFMA R2, R29, R29, R2 ;  /* 0x0000001d1d027223 */ /* 0x000fe20000000002 */
[C---:B-----5:R-:W-:Y:S01]  /*18d0*/  FFMA R29, R33.reuse, R4, R6 ;  /* 0x00000004211d7223 */ /* 0x060fe20000000006 */
[----:B------:R-:W-:Y:S01]  /*18e0*/  FFMA R4, R33, R5, R7 ;  /* 0x0000000521047223 */ /* 0x000fe20000000007 */
[----:B------:R-:W-:Y:S02]  /*18f0*/  VIADD R5, R27, 0x3 ;  /* 0x000000031b057836 */ /* 0x000fe40000000000 */
[----:B------:R-:W-:Y:S01]  /*1900*/  FMUL R2, R25, R2 ;  /* 0x0000000219027220 */ /* 0x000fe20000400000 */
[C---:B------:R-:W-:Y:S01]  /*1910*/  FFMA R29, R32.reuse, R8, R29 ;  /* 0x00000008201d7223 */ /* 0x040fe2000000001d */
[----:B------:R-:W-:Y:S01]  /*1920*/  FFMA R4, R32, R9, R4 ;  /* 0x0000000920047223 */ /* 0x000fe20000000004 */
[----:B------:R-:W-:Y:S01]  /*1930*/  IADD3 R27, PT, PT, R27, 0x4, RZ ;  /* 0x000000041b1b7810 */ /* 0x000fe20007ffe0ff */
[----:B------:R-:W-:Y:S01]  /*1940*/  FMUL R2, R2, 1.4426950216293334961 ;  /* 0x3fb8aa3b02027820 */ /* 0x000fe20000400000 */
[C---:B------:R-:W-:Y:S01]  /*1950*/  FFMA R10, R0.reuse, R10, R29 ;  /* 0x0000000a000a7223 */ /* 0x040fe2000000001d */
[----:B------:R-:W-:-:S03]  /*1960*/  FFMA R4, R0, R11, R4 ;  /* 0x0000000b00047223 */ /* 0x000fc60000000004 */
[----:B------:R-:W-:-:S13]  /*1970*/  FSETP.GEU.AND P0, PT, R2, -126, PT ;  /* 0xc2fc00000200780b */ /* 0x000fda0003f0e000 */
[----:B------:R-:W-:-:S04]  /*1980*/  @!P0 FMUL R2, R2, 0.5 ;  /* 0x3f00000002028820 */ /* 0x000fc80000400000 */
[----:B------:R-:W0:Y:S02]  /*1990*/  MUFU.EX2 R3, R2 ;  /* 0x0000000200037308 */ /* 0x000e240000000800 */
[----:B0-----:R-:W-:Y:S01]  /*19a0*/  @!P0 FMUL R3, R3, R3 ;  /* 0x0000000303038220 */ /* 0x001fe20000400000 */
[----:B------:R-:W-:-:S03]  /*19b0*/  ISETP.GE.AND P0, PT, R5, R26, PT ;  /* 0x0000001a0500720c */ /* 0x000fc60003f06270 */
[----:B------:R-:W-:-:S04]  /*19c0*/  FMUL R3, R20, R3 ;  /* 0x0000000314037220 */ /* 0x000fc80000400000 */
[C---:B------:R-:W-:Y:S01]  /*19d0*/  FFMA R6, R3.reuse, R12, R10 ;  /* 0x0000000c03067223 */ /* 0x040fe2000000000a */
[----:B------:R-:W-:-:S05]  /*19e0*/  FFMA R7, R3, R13, R4 ;  /* 0x0000000d03077223 */ /* 0x000fca0000000004 */
[----:B------:R-:W-:Y:S05]  /*19f0*/  @!P0 BRA `(.L_x_27) ;  /* 0xfffffff400688947 */ /* 0x000fea000383ffff */
.L_x_10:
[----:B------:R-:W-:Y:S05]  /*1a00*/  BSYNC.RECONVERGENT B0 ;  /* 0x0000000000007941 */ /* 0x000fea0003800200 */
.L_x_9:
[----:B------:R-:W0:Y:S01]  /*1a10*/  LDCU UR6, c[0x0][0x3b0] ;  /* 0x00007600ff0677ac */ /* 0x000e220008000800 */
[----:B------:R-:W-:-:S04]  /*1a20*/  UIADD3 UR4, UPT, UPT, UR4, 0x1, URZ ;  /* 0x0000000104047890 */ /* 0x000fc8000fffe0ff */
[----:B0-----:R-:W-:-:S09]  /*1a30*/  UISETP.NE.AND UP0, UPT, UR4, UR6, UPT ;  /* 0x000000060400728c */ /* 0x001fd2000bf05270 */
[----:B------:R-:W-:Y:S05]  /*1a40*/  BRA.U UP0, `(.L_x_28) ;  /* 0xffffffed00b47547 */ /* 0x000fea000b83ffff */
.L_x_6:
[----:B------:R-:W0:Y:S01]  /*1a50*/  LDCU.64 UR6, c[0x0][0x388] ;  /* 0x00007100ff0677ac */ /* 0x000e220008000a00 */
[----:B------:R-:W-:-:S05]  /*1a60*/  IMAD R2, R15, UR9, R16 ;  /* 0x000000090f027c24 */ /* 0x000fca000f8e0210 */
[----:B------:R-:W-:-:S03]  /*1a70*/  SHF.R.S32.HI R3, RZ, 0x1f, R2 ;  /* 0x0000001fff037819 */ /* 0x000fc60000011402 */
[----:B------:R-:W-:-:S03]  /*1a80*/  IMAD.WIDE.U32 R2, R17, UR10, R2 ;  /* 0x0000000a11027c25 */ /* 0x000fc6000f8e0002 */
[----:B0-----:R-:W-:-:S04]  /*1a90*/  LEA R4, P0, R2, UR6, 0x3 ;  /* 0x0000000602047c11 */ /* 0x001fc8000f8018ff */
[----:B------:R-:W-:-:S05]  /*1aa0*/  LEA.HI.X R5, R2, UR7, R3, 0x3, P0 ;  /* 0x0000000702057c11 */ /* 0x000fca00080f1c03 */
[----:B------:R-:W-:Y:S01]  /*1ab0*/  STG.E.64 desc[UR12][R4.64], R6 ;  /* 0x0000000604007986 */ /* 0x000fe2000c101b0c */
[----:B------:R-:W-:Y:S05]  /*1ac0*/  EXIT ;  /* 0x000000000000794d */ /* 0x000fea0003800000 */
        .weak           $__internal_0_$__cuda_sm20_div_rn_f64_full
        .type           $__internal_0_$__cuda_sm20_div_rn_f64_full,@function
        .size           $__internal_0_$__cuda_sm20_div_rn_f64_full,($__internal_1_$__cuda_sm20_sqrt_rn_f32_slowpath - $__internal_0_$__cuda_sm20_div_rn_f64_full)
$__internal_0_$__cuda_sm20_div_rn_f64_full:
[C---:B------:R-:W-:Y:S02]  /*1ad0*/  FSETP.GEU.AND P0, PT, |R5|.reuse, 1.469367938527859385e-39, PT ;  /* 0x001000000500780b */ /* 0x040fe40003f0e200 */
[C---:B------:R-:W-:Y:S02]  /*1ae0*/  LOP3.LUT R2, R5.reuse, 0x800fffff, RZ, 0xc0, !PT ;  /* 0x800fffff05027812 */ /* 0x040fe400078ec0ff */
[----:B------:R-:W-:Y:S02]  /*1af0*/  MOV R8, 0x1 ;  /* 0x0000000100087802 */ /* 0x000fe40000000f00 */
[----:B------:R-:W-:Y:S01]  /*1b00*/  LOP3.LUT R3, R2, 0x3ff00000, RZ, 0xfc, !PT ;  /* 0x3ff0000002037812 */ /* 0x000fe200078efcff */
[----:B------:R-:W-:Y:S01]  /*1b10*/  IMAD.MOV.U32 R2, RZ, RZ, R4 ;  /* 0x000000ffff027224 */ /* 0x000fe200078e0004 */
[----:B------:R-:W-:-:S05]  /*1b20*/  LOP3.LUT R26, R5, 0x7ff00000, RZ, 0xc0, !PT ;  /* 0x7ff00000051a7812 */ /* 0x000fca00078ec0ff */
[----:B------:R-:W-:-:S06]  /*1b30*/  @!P0 DMUL R2, R4, 8.98846567431157953865e+307 ;  /* 0x7fe0000004028828 */ /* 0x000fcc0000000000 */
[----:B------:R-:W0:Y:S02]  /*1b40*/  MUFU.RCP64H R9, R3 ;  /* 0x0000000300097308 */ /* 0x000e240000001800 */
[----:B0-----:R-:W-:-:S08]  /*1b50*/  DFMA R10, R8, -R2, 1 ;  /* 0x3ff00000080a742b */ /* 0x001fd00000000802 */
[----:B------:R-:W-:-:S08]  /*1b60*/  DFMA R10, R10, R10, R10 ;  /* 0x0000000a0a0a722b */ /* 0x000fd0000000000a */
[----:B------:R-:W-:Y:S01]  /*1b70*/  DFMA R12, R8, R10, R8 ;  /* 0x0000000a080c722b */ /* 0x000fe20000000008 */
[----:B------:R-:W-:Y:S01]  /*1b80*/  MOV R11, R22 ;  /* 0x00000016000b7202 */ /* 0x000fe20000000f00 */
[----:B------:R-:W-:Y:S02]  /*1b90*/  IMAD.MOV.U32 R10, RZ, RZ, R21 ;  /* 0x000000ffff0a7224 */ /* 0x000fe400078e0015 */
[----:B------:R-:W-:Y:S01]  /*1ba0*/  IMAD.MOV.U32 R21, RZ, RZ, 0x1ca00000 ;  /* 0x1ca00000ff157424 */ /* 0x000fe200078e00ff */
[----:B------:R-:W-:Y:S01]  /*1bb0*/  LOP3.LUT R29, R11, 0x7ff00000, RZ, 0xc0, !PT ;  /* 0x7ff000000b1d7812 */ /* 0x000fe200078ec0ff */
[----:B------:R-:W-:Y:S02]  /*1bc0*/  IMAD.MOV.U32 R8, RZ, RZ, R10 ;  /* 0x000000ffff087224 */ /* 0x000fe400078e000a */
[----:B------:R-:W-:Y:S01]  /*1bd0*/  DFMA R22, R12, -R2, 1 ;  /* 0x3ff000000c16742b */ /* 0x000fe20000000802 */
[----:B------:R-:W-:Y:S02]  /*1be0*/  ISETP.GE.U32.AND P1, PT, R29, R26, PT ;  /* 0x0000001a1d00720c */ /* 0x000fe40003f26070 */
[----:B------:R-:W-:-:S02]  /*1bf0*/  MOV R27, R29 ;  /* 0x0000001d001b7202 */ /* 0x000fc40000000f00 */
[----:B------:R-:W-:Y:S02]  /*1c00*/  SEL R9, R21, 0x63400000, !P1 ;  /* 0x6340000015097807 */ /* 0x000fe40004800000 */
[----:B------:R-:W-:Y:S01]  /*1c10*/  FSETP.GEU.AND P1, PT, |R11|, 1.469367938527859385e-39, PT ;  /* 0x001000000b00780b */ /* 0x000fe20003f2e200 */
[----:B------:R-:W-:Y:S01]  /*1c20*/  DFMA R12, R12, R22, R12 ;  /* 0x000000160c0c722b */ /* 0x000fe2000000000c */
[----:B------:R-:W-:-:S11]  /*1c30*/  LOP3.LUT R9, R9, 0x800fffff, R11, 0xf8, !PT ;  /* 0x800fffff09097812 */ /* 0x000fd600078ef80b */
[----:B------:R-:W-:Y:S05]  /*1c40*/  @P1 BRA `(.L_x_29) ;  /* 0x0000000000201947 */ /* 0x000fea0003800000 */
[----:B------:R-:W-:-:S04]  /*1c50*/  LOP3.LUT R22, R5, 0x7ff00000, RZ, 0xc0, !PT ;  /* 0x7ff0000005167812 */ /* 0x000fc800078ec0ff */
[----:B------:R-:W-:Y:S02]  /*1c60*/  ISETP.GE.U32.AND P1, PT, R29, R22, PT ;  /* 0x000000161d00720c */ /* 0x000fe40003f26070 */
[----:B------:R-:W-:Y:S02]  /*1c70*/  MOV R22, RZ ;  /* 0x000000ff00167202 */ /* 0x000fe40000000f00 */
[----:B------:R-:W-:-:S04]  /*1c80*/  SEL R23, R21, 0x63400000, !P1 ;  /* 0x6340000015177807 */ /* 0x000fc80004800000 */
[----:B------:R-:W-:-:S04]  /*1c90*/  LOP3.LUT R23, R23, 0x80000000, R11, 0xf8, !PT ;  /* 0x8000000017177812 */ /* 0x000fc800078ef80b */
[----:B------:R-:W-:-:S06]  /*1ca0*/  LOP3.LUT R23, R23, 0x100000, RZ, 0xfc, !PT ;  /* 0x0010000017177812 */ /* 0x000fcc00078efcff */
[----:B------:R-:W-:-:S10]  /*1cb0*/  DFMA R8, R8, 2, -R22 ;  /* 0x400000000808782b */ /* 0x000fd40000000816 */
[----:B------:R-:W-:-:S07]  /*1cc0*/  LOP3.LUT R27, R9, 0x7ff00000, RZ, 0xc0, !PT ;  /* 0x7ff00000091b7812 */ /* 0x000fce00078ec0ff */
.L_x_29:
[----:B------:R-:W-:Y:S01]  /*1cd0*/  VIADD R28, R27, 0xffffffff ;  /* 0xffffffff1b1c7836 */ /* 0x000fe20000000000 */
[----:B------:R-:W-:Y:S01]  /*1ce0*/  @!P0 LOP3.LUT R26, R3, 0x7ff00000, RZ, 0xc0, !PT ;  /* 0x7ff00000031a8812 */ /* 0x000fe200078ec0ff */
[----:B------:R-:W-:-:S03]  /*1cf0*/  DMUL R22, R12, R8 ;  /* 0x000000080c167228 */ /* 0x000fc60000000000 */
[----:B------:R-:W-:Y:S02]  /*1d00*/  IADD3 R30, PT, PT, R26, -0x1, RZ ;  /* 0xffffffff1a1e7810 */ /* 0x000fe40007ffe0ff */
[----:B------:R-:W-:-:S03]  /*1d10*/  ISETP.GT.U32.AND P0, PT, R28, 0x7feffffe, PT ;  /* 0x7feffffe1c00780c */ /* 0x000fc60003f04070 */
[----:B------:R-:W-:Y:S01]  /*1d20*/  DFMA R24, R22, -R2, R8 ;  /* 0x800000021618722b */ /* 0x000fe20000000008 */
[----:B------:R-:W-:-:S07]  /*1d30*/  ISETP.GT.U32.OR P0, PT, R30, 0x7feffffe, P0 ;  /* 0x7feffffe1e00780c */ /* 0x000fce0000704470 */
[----:B------:R-:W-:-:S06]  /*1d40*/  DFMA R12, R12, R24, R22 ;  /* 0x000000180c0c722b */ /* 0x000fcc0000000016 */
[----:B------:R-:W-:Y:S05]  /*1d50*/  @P0 BRA `(.L_x_30) ;  /* 0x00000000006c0947 */ /* 0x000fea0003800000 */
[----:B------:R-:W-:-:S04]  /*1d60*/  LOP3.LUT R22, R5, 0x7ff00000, RZ, 0xc0, !PT ;  /* 0x7ff0000005167812 */ /* 0x000fc800078ec0ff */
[CC--:B------:R-:W-:Y:S02]  /*1d70*/  VIADDMNMX R10, R29.reuse, -R22.reuse, 0xb9600000, !PT ;  /* 0xb96000001d0a7446 */ /* 0x0c0fe40007800916 */
[----:B------:R-:W-:Y:S02]  /*1d80*/  ISETP.GE.U32.AND P0, PT, R29, R22, PT ;  /* 0x000000161d00720c */ /* 0x000fe40003f06070 */
[----:B------:R-:W-:Y:S02]  /*1d90*/  VIMNMX R10, PT, PT, R10, 0x46a00000, PT ;  /* 0x46a000000a0a7848 */ /* 0x000fe40003fe0100 */
[----:B------:R-:W-:-:S05]  /*1da0*/  SEL R21, R21, 0x63400000, !P0 ;  /* 0x6340000015157807 */ /* 0x000fca0004000000 */
[----:B------:R-:W-:Y:S02]  /*1db0*/  IMAD.IADD R21, R10, 0x1, -R21 ;  /* 0x000000010a157824 */ /* 0x000fe400078e0a15 */
[----:B------:R-:W-:-:S03]  /*1dc0*/  IMAD.MOV.U32 R10, RZ, RZ, RZ ;  /* 0x000000ffff0a7224 */ /* 0x000fc600078e00ff */
[----:B------:R-:W-:-:S06]  /*1dd0*/  IADD3 R11, PT, PT, R21, 0x7fe00000, RZ ;  /* 0x7fe00000150b7810 */ /* 0x000fcc0007ffe0ff */
[----:B------:R-:W-:-:S10]  /*1de0*/  DMUL R22, R12, R10 ;  /* 0x0000000a0c167228 */ /* 0x000fd40000000000 */
[----:B------:R-:W-:-:S13]  /*1df0*/  FSETP.GTU.AND P0, PT, |R23|, 1.469367938527859385e-39, PT ;  /* 0x001000001700780b */ /* 0x000fda0003f0c200 */
[----:B------:R-:W-:Y:S05]  /*1e00*/  @P0 BRA `(.L_x_31) ;  /* 0x0000000000940947 */ /* 0x000fea0003800000 */
[----:B------:R-:W-:Y:S01]  /*1e10*/  DFMA R2, R12, -R2, R8 ;  /* 0x800000020c02722b */ /* 0x000fe20000000008 */
[----:B------:R-:W-:-:S09]  /*1e20*/  MOV R10, RZ ;  /* 0x000000ff000a7202 */ /* 0x000fd20000000f00 */
[C---:B------:R-:W-:Y:S02]  /*1e30*/  FSETP.NEU.AND P0, PT, R3.reuse, RZ, PT ;  /* 0x000000ff0300720b */ /* 0x040fe40003f0d000 */
[----:B------:R-:W-:-:S04]  /*1e40*/  LOP3.LUT R5, R3, 0x80000000, R5, 0x48, !PT ;  /* 0x8000000003057812 */ /* 0x000fc800078e4805 */
[----:B------:R-:W-:-:S07]  /*1e50*/  LOP3.LUT R11, R5, R11, RZ, 0xfc, !PT ;  /* 0x0000000b050b7212 */ /* 0x000fce00078efcff */
[----:B------:R-:W-:Y:S05]  /*1e60*/  @!P0 BRA `(.L_x_31) ;  /* 0x00000000007c8947 */ /* 0x000fea0003800000 */
[----:B------:R-:W-:Y:S01]  /*1e70*/  IMAD.MOV R3, RZ, RZ, -R21 ;  /* 0x000000ffff037224 */ /* 0x000fe200078e0a15 */
[----:B------:R-:W-:Y:S01]  /*1e80*/  MOV R2, RZ ;  /* 0x000000ff00027202 */ /* 0x000fe20000000f00 */
[----:B------:R-:W-:-:S05]  /*1e90*/  DMUL.RP R10, R12, R10 ;  /* 0x0000000a0c0a7228 */ /* 0x000fca0000008000 */
[----:B------:R-:W-:-:S05]  /*1ea0*/  DFMA R2, R22, -R2, R12 ;  /* 0x800000021602722b */ /* 0x000fca000000000c */
[----:B------:R-:W-:Y:S02]  /*1eb0*/  LOP3.LUT R5, R11, R5, RZ, 0x3c, !PT ;  /* 0x000000050b057212 */ /* 0x000fe400078e3cff */
[----:B------:R-:W-:-:S04]  /*1ec0*/  IADD3 R2, PT, PT, -R21, -0x43300000, RZ ;  /* 0xbcd0000015027810 */ /* 0x000fc80007ffe1ff */
[----:B------:R-:W-:-:S04]  /*1ed0*/  FSETP.NEU.AND P0, PT, |R3|, R2, PT ;  /* 0x000000020300720b */ /* 0x000fc80003f0d200 */
[----:B------:R-:W-:Y:S02]  /*1ee0*/  FSEL R22, R10, R22, !P0 ;  /* 0x000000160a167208 */ /* 0x000fe40004000000 */
[----:B------:R-:W-:Y:S01]  /*1ef0*/  FSEL R23, R5, R23, !P0 ;  /* 0x0000001705177208 */ /* 0x000fe20004000000 */
[----:B------:R-:W-:Y:S06]  /*1f00*/  BRA `(.L_x_31) ;  /* 0x0000000000547947 */ /* 0x000fec0003800000 */
.L_x_30:
[----:B------:R-:W-:-:S14]  /*1f10*/  DSETP.NAN.AND P0, PT, R10, R10, PT ;  /* 0x0000000a0a00722a */ /* 0x000fdc0003f08000 */
[----:B------:R-:W-:Y:S05]  /*1f20*/  @P0 BRA `(.L_x_32) ;  /* 0x0000000000440947 */ /* 0x000fea0003800000 */
[----:B------:R-:W-:-:S14]  /*1f30*/  DSETP.NAN.AND P0, PT, R4, R4, PT ;  /* 0x000000040400722a */ /* 0x000fdc0003f08000 */
[----:B------:R-:W-:Y:S05]  /*1f40*/  @P0 BRA `(.L_x_33) ;  /* 0x0000000000300947 */ /* 0x000fea0003800000 */
[----:B------:R-:W-:Y:S01]  /*1f50*/  ISETP.NE.AND P0, PT, R27, R26, PT ;  /* 0x0000001a1b00720c */ /* 0x000fe20003f05270 */
[----:B------:R-:W-:Y:S01]  /*1f60*/  IMAD.MOV.U32 R22, RZ, RZ, 0x0 ;  /* 0x00000000ff167424 */ /* 0x000fe200078e00ff */
[----:B------:R-:W-:-:S11]  /*1f70*/  MOV R23, 0xfff80000 ;  /* 0xfff8000000177802 */ /* 0x000fd60000000f00 */
[----:B------:R-:W-:Y:S05]  /*1f80*/  @!P0 BRA `(.L_x_31) ;  /* 0x0000000000348947 */ /* 0x000fea0003800000 */
[----:B------:R-:W-:Y:S02]  /*1f90*/  ISETP.NE.AND P0, PT, R27, 0x7ff00000, PT ;  /* 0x7ff000001b00780c */ /* 0x000fe40003f05270 */
[----:B------:R-:W-:Y:S02]  /*1fa0*/  LOP3.LUT R23, R11, 0x80000000, R5, 0x48, !PT ;  /* 0x800000000b177812 */ /* 0x000fe400078e4805 */
[----:B------:R-:W-:-:S13]  /*1fb0*/  ISETP.EQ.OR P0, PT, R26, RZ, !P0 ;  /* 0x000000ff1a00720c */ /* 0x000fda0004702670 */
[----:B------:R-:W-:Y:S01]  /*1fc0*/  @P0 LOP3.LUT R2, R23, 0x7ff00000, RZ, 0xfc, !PT ;  /* 0x7ff0000017020812 */ /* 0x000fe200078efcff */
[----:B------:R-:W-:Y:S01]  /*1fd0*/  @!P0 IMAD.MOV.U32 R22, RZ, RZ, RZ ;  /* 0x000000ffff168224 */ /* 0x000fe200078e00ff */
[----:B------:R-:W-:-:S03]  /*1fe0*/  @P0 MOV R22, RZ ;  /* 0x000000ff00160202 */ /* 0x000fc60000000f00 */
[----:B------:R-:W-:Y:S01]  /*1ff0*/  @P0 IMAD.MOV.U32 R23, RZ, RZ, R2 ;  /* 0x000000ffff170224 */ /* 0x000fe200078e0002 */
[----:B------:R-:W-:Y:S06]  /*2000*/  BRA `(.L_x_31) ;  /* 0x0000000000147947 */ /* 0x000fec0003800000 */
.L_x_33:
[----:B------:R-:W-:Y:S02]  /*2010*/  LOP3.LUT R23, R5, 0x80000, RZ, 0xfc, !PT ;  /* 0x0008000005177812 */ /* 0x000fe400078efcff */
[----:B------:R-:W-:Y:S01]  /*2020*/  MOV R22, R4 ;  /* 0x0000000400167202 */ /* 0x000fe20000000f00 */
[----:B------:R-:W-:Y:S06]  /*2030*/  BRA `(.L_x_31) ;  /* 0x0000000000087947 */ /* 0x000fec0003800000 */
.L_x_32:
[----:B------:R-:W-:Y:S01]  /*2040*/  LOP3.LUT R23, R11, 0x80000, RZ, 0xfc, !PT ;  /* 0x000800000b177812 */ /* 0x000fe200078efcff */
[----:B------:R-:W-:-:S07]  /*2050*/  IMAD.MOV.U32 R22, RZ, RZ, R10 ;  /* 0x000000ffff167224 */ /* 0x000fce00078e000a */
.L_x_31:
[----:B------:R-:W-:Y:S01]  /*2060*/  MOV R2, R0 ;  /* 0x0000000000027202 */ /* 0x000fe20000000f00 */
[----:B------:R-:W-:Y:S01]  /*2070*/  IMAD.MOV.U32 R3, RZ, RZ, 0x0 ;  /* 0x00000000ff037424 */ /* 0x000fe200078e00ff */
[----:B------:R-:W-:Y:S01]  /*2080*/  MOV R4, R22 ;  /* 0x0000001600047202 */ /* 0x000fe20000000f00 */
[----:B------:R-:W-:Y:S02]  /*2090*/  IMAD.MOV.U32 R5, RZ, RZ, R23 ;  /* 0x000000ffff057224 */ /* 0x000fe400078e0017 */
[----:B------:R-:W-:Y:S05]  /*20a0*/  RET.REL.NODEC R2 `(gather_kernel_center) ;  /* 0xffffffdc02d47950 */ /* 0x000fea0003c3ffff */
        .weak           $__internal_1_$__cuda_sm20_sqrt_rn_f32_slowpath
        .type           $__internal_1_$__cuda_sm20_sqrt_rn_f32_slowpath,@function
        .size           $__internal_1_$__cuda_sm20_sqrt_rn_f32_slowpath,($__internal_2_$__cuda_sm3x_div_rn_noftz_f32_slowpath - $__internal_1_$__cuda_sm20_sqrt_rn_f32_slowpath)
$__internal_1_$__cuda_sm20_sqrt_rn_f32_slowpath:
[----:B------:R-:W-:-:S13]  /*20b0*/  LOP3.LUT P0, RZ, R9, 0x7fffffff, RZ, 0xc0, !PT ;  /* 0x7fffffff09ff7812 */ /* 0x000fda000780c0ff */
[----:B------:R-:W-:Y:S01]  /*20c0*/  @!P0 MOV R8, R9 ;  /* 0x0000000900088202 */ /* 0x000fe20000000f00 */
[----:B------:R-:W-:Y:S06]  /*20d0*/  @!P0 BRA `(.L_x_34) ;  /* 0x0000000000448947 */ /* 0x000fec0003800000 */
[----:B------:R-:W-:Y:S01]  /*20e0*/  FSETP.GEU.FTZ.AND P0, PT, R9, RZ, PT ;  /* 0x000000ff0900720b */ /* 0x000fe20003f1e000 */
[----:B------:R-:W-:-:S12]  /*20f0*/  IMAD.MOV.U32 R0, RZ, RZ, R9 ;  /* 0x000000ffff007224 */ /* 0x000fd800078e0009 */
[----:B------:R-:W-:Y:S01]  /*2100*/  @!P0 MOV R8, 0x7fffffff ;  /* 0x7fffffff00088802 */ /* 0x000fe20000000f00 */
[----:B------:R-:W-:Y:S06]  /*2110*/  @!P0 BRA `(.L_x_34) ;  /* 0x0000000000348947 */ /* 0x000fec0003800000 */
[----:B------:R-:W-:-:S13]  /*2120*/  FSETP.GTU.FTZ.AND P0, PT, |R0|, +INF , PT ;  /* 0x7f8000000000780b */ /* 0x000fda0003f1c200 */
[----:B------:R-:W-:Y:S01]  /*2130*/  @P0 FADD.FTZ R8, R0, 1 ;  /* 0x3f80000000080421 */ /* 0x000fe20000010000 */
[----:B------:R-:W-:Y:S06]  /*2140*/  @P0 BRA `(.L_x_34) ;  /* 0x0000000000280947 */ /* 0x000fec0003800000 */
[----:B------:R-:W-:-:S13]  /*2150*/  FSETP.NEU.FTZ.AND P0, PT, |R0|, +INF , PT ;  /* 0x7f8000000000780b */ /* 0x000fda0003f1d200 */
[----:B------:R-:W-:-:S04]  /*2160*/  @P0 FFMA R9, R0, 1.84467440737095516160e+19, RZ ;  /* 0x5f80000000090823 */ /* 0x000fc800000000ff */
[----:B------:R-:W0:Y:S02]  /*2170*/  @P0 MUFU.RSQ R8, R9 ;  /* 0x0000000900080308 */ /* 0x000e240000001400 */
[----:B0-----:R-:W-:Y:S01]  /*2180*/  @P0 FMUL.FTZ R10, R9, R8 ;  /* 0x00000008090a0220 */ /* 0x001fe20000410000 */
[----:B------:R-:W-:Y:S01]  /*2190*/  @P0 FMUL.FTZ R12, R8, 0.5 ;  /* 0x3f000000080c0820 */ /* 0x000fe20000410000 */
[----:B------:R-:W-:Y:S02]  /*21a0*/  @!P0 IMAD.MOV.U32 R8, RZ, RZ, R0 ;  /* 0x000000ffff088224 */ /* 0x000fe400078e0000 */
[----:B------:R-:W-:-:S04]  /*21b0*/  @P0 FADD.FTZ R11, -R10, -RZ ;  /* 0x800000ff0a0b0221 */ /* 0x000fc80000010100 */
[----:B------:R-:W-:-:S04]  /*21c0*/  @P0 FFMA R11, R10, R11, R9 ;  /* 0x0000000b0a0b0223 */ /* 0x000fc80000000009 */
[----:B------:R-:W-:-:S04]  /*21d0*/  @P0 FFMA R11, R11, R12, R10 ;  /* 0x0000000c0b0b0223 */ /* 0x000fc8000000000a */
[----:B------:R-:W-:-:S07]  /*21e0*/  @P0 FMUL.FTZ R8, R11, 2.3283064365386962891e-10 ;  /* 0x2f8000000b080820 */ /* 0x000fce0000410000 */
.L_x_34:
[----:B------:R-:W-:Y:S01]  /*21f0*/  HFMA2 R9, -RZ, RZ, 0, 0 ;  /* 0x00000000ff097431 */ /* 0x000fe200000001ff */
[----:B------:R-:W-:Y:S01]  /*2200*/  MOV R0, R8 ;  /* 0x0000000800007202 */ /* 0x000fe20000000f00 */
[----:B------:R-:W-:-:S04]  /*2210*/  IMAD.MOV.U32 R8, RZ, RZ, R13 ;  /* 0x000000ffff087224 */ /* 0x000fc800078e000d */
[----:B------:R-:W-:Y:S05]  /*2220*/  RET.REL.NODEC R8 `(gather_kernel_center) ;  /* 0xffffffdc08747950 */ /* 0x000fea0003c3ffff */
        .weak           $__internal_2_$__cuda_sm3x_div_rn_noftz_f32_slowpath
        .type           $__internal_2_$__cuda_sm3x_div_rn_noftz_f32_slowpath,@function
        .size           $__internal_2_$__cuda_sm3x_div_rn_noftz_f32_slowpath,(.L_x_227 - $__internal_2_$__cuda_sm3x_div_rn_noftz_f32_slowpath)
$__internal_2_$__cuda_sm3x_div_rn_noftz_f32_slowpath:
[----:B------:R-:W-:Y:S01]  /*2230*/  SHF.R.U32.HI R29, RZ, 0x17, R3 ;  /* 0x00000017ff1d7819 */ /* 0x000fe20000011603 */
[----:B------:R-:W-:Y:S01]  /*2240*/  BSSY.RECONVERGENT B2, `(.L_x_35) ;  /* 0x0000062000027945 */ /* 0x000fe20003800200 */
[----:B------:R-:W-:Y:S02]  /*2250*/  SHF.R.U32.HI R34, RZ, 0x17, R2 ;  /* 0x00000017ff227819 */ /* 0x000fe40000011602 */
[----:B------:R-:W-:Y:S02]  /*2260*/  LOP3.LUT R29, R29, 0xff, RZ, 0xc0, !PT ;  /* 0x000000ff1d1d7812 */ /* 0x000fe400078ec0ff */
[----:B------:R-:W-:-:S03]  /*2270*/  LOP3.LUT R34, R34, 0xff, RZ, 0xc0, !PT ;  /* 0x000000ff22227812 */ /* 0x000fc600078ec0ff */
[----:B------:R-:W-:Y:S01]  /*2280*/  VIADD R36, R29, 0xffffffff ;  /* 0xffffffff1d247836 */ /* 0x000fe20000000000 */
[----:B------:R-:W-:-:S04]  /*2290*/  IADD3 R35, PT, PT, R34, -0x1, RZ ;  /* 0xffffffff22237810 */ /* 0x000fc80007ffe0ff */
[----:B------:R-:W-:-:S04]  /*22a0*/  ISETP.GT.U32.AND P0, PT, R36, 0xfd, PT ;  /* 0x000000fd2400780c */ /* 0x000fc80003f04070 */
[----:B------:R-:W-:-:S13]  /*22b0*/  ISETP.GT.U32.OR P0, PT, R35, 0xfd, P0 ;  /* 0x000000fd2300780c */ /* 0x000fda0000704470 */
[----:B------:R-:W-:Y:S01]  /*22c0*/  @!P0 IMAD.MOV.U32 R31, RZ, RZ, RZ ;  /* 0x000000ffff1f8224 */ /* 0x000fe200078e00ff */
[----:B------:R-:W-:Y:S06]  /*22d0*/  @!P0 BRA `(.L_x_36) ;  /* 0x00000000005c8947 */ /* 0x000fec0003800000 */
[----:B------:R-:W-:Y:S02]  /*22e0*/  FSETP.GTU.FTZ.AND P0, PT, |R2|, +INF , PT ;  /* 0x7f8000000200780b */ /* 0x000fe40003f1c200 */
[----:B------:R-:W-:-:S04]  /*22f0*/  FSETP.GTU.FTZ.AND P1, PT, |R3|, +INF , PT ;  /* 0x7f8000000300780b */ /* 0x000fc80003f3c200 */
[----:B------:R-:W-:-:S13]  /*2300*/  PLOP3.LUT P0, PT, P0, P1, PT, 0xf8, 0x8f ;  /* 0x00000000008f781c */ /* 0x000fda0000703f70 */
[----:B------:R-:W-:Y:S05]  /*2310*/  @P0 BRA `(.L_x_37) ;  /* 0x00000004004c0947 */ /* 0x000fea0003800000 */
[----:B------:R-:W-:-:S13]  /*2320*/  LOP3.LUT P0, RZ, R3, 0x7fffffff, R2, 0xc8, !PT ;  /* 0x7fffffff03ff7812 */ /* 0x000fda000780c802 */
[----:B------:R-:W-:Y:S05]  /*2330*/  @!P0 BRA `(.L_x_38) ;  /* 0x00000004003c8947 */ /* 0x000fea0003800000 */
[C---:B------:R-:W-:Y:S02]  /*2340*/  FSETP.NEU.FTZ.AND P1, PT, |R2|.reuse, +INF , PT ;  /* 0x7f8000000200780b */ /* 0x040fe40003f3d200 */
[----:B------:R-:W-:Y:S02]  /*2350*/  FSETP.NEU.FTZ.AND P2, PT, |R3|, +INF , PT ;  /* 0x7f8000000300780b */ /* 0x000fe40003f5d200 */
[----:B------:R-:W-:-:S11]  /*2360*/  FSETP.NEU.FTZ.AND P0, PT, |R2|, +INF , PT ;  /* 0x7f8000000200780b */ /* 0x000fd60003f1d200 */
[----:B------:R-:W-:Y:S05]  /*2370*/  @!P2 BRA !P1, `(.L_x_38) ;  /* 0x00000004002ca947 */ /* 0x000fea0004800000 */
[----:B------:R-:W-:-:S04]  /*2380*/  LOP3.LUT P1, RZ, R2, 0x7fffffff, RZ, 0xc0, !PT ;  /* 0x7fffffff02ff7812 */ /* 0x000fc8000782c0ff */
[----:B------:R-:W-:-:S13]  /*2390*/  PLOP3.LUT P1, PT, P2, P1, PT, 0x2f, 0xf2 ;  /* 0x0000000000f2781c */ /* 0x000fda0001722577 */
[----:B------:R-:W-:Y:S05]  /*23a0*/  @P1 BRA `(.L_x_39) ;  /* 0x0000000400181947 */ /* 0x000fea0003800000 */
[----:B------:R-:W-:-:S04]  /*23b0*/  LOP3.LUT P1, RZ, R3, 0x7fffffff, RZ, 0xc0, !PT ;  /* 0x7fffffff03ff7812 */ /* 0x000fc8000782c0ff */
[----:B------:R-:W-:-:S13]  /*23c0*/  PLOP3.LUT P0, PT, P0, P1, PT, 0x2f, 0xf2 ;  /* 0x0000000000f2781c */ /* 0x000fda0000702577 */
[----:B------:R-:W-:Y:S05]  /*23d0*/  @P0 BRA `(.L_x_40) ;  /* 0x0000000400000947 */ /* 0x000fea0003800000 */
[----:B------:R-:W-:Y:S02]  /*23e0*/  ISETP.GE.AND P0, PT, R35, RZ, PT ;  /* 0x000000ff2300720c */ /* 0x000fe40003f06270 */
[----:B------:R-:W-:-:S11]  /*23f0*/  ISETP.GE.AND P1, PT, R36, RZ, PT ;  /* 0x000000ff2400720c */ /* 0x000fd60003f26270 */
[----:B------:R-:W-:Y:S01]  /*2400*/  @P0 MOV R31, RZ ;  /* 0x000000ff001f0202 */ /* 0x000fe20000000f00 */
[----:B------:R-:W-:Y:S02]  /*2410*/  @!P0 IMAD.MOV.U32 R31, RZ, RZ, -0x40 ;  /* 0xffffffc0ff1f8424 */ /* 0x000fe400078e00ff */
[----:B------:R-:W-:Y:S01]  /*2420*/  @!P0 FFMA R2, R2, 1.84467440737095516160e+19, RZ ;  /* 0x5f80000002028823 */ /* 0x000fe200000000ff */
[----:B------:R-:W-:Y:S02]  /*2430*/  @!P1 FFMA R3, R3, 1.84467440737095516160e+19, RZ ;  /* 0x5f80000003039823 */ /* 0x000fe400000000ff */
[----:B------:R-:W-:-:S07]  /*2440*/  @!P1 IADD3 R31, PT, PT, R31, 0x40, RZ ;  /* 0x000000401f1f9810 */ /* 0x000fce0007ffe0ff */
.L_x_36:
[----:B------:R-:W-:Y:S01]  /*2450*/  LEA R36, R29, 0xc0800000, 0x17 ;  /* 0xc08000001d247811 */ /* 0x000fe200078eb8ff */
[----:B------:R-:W-:Y:S01]  /*2460*/  BSSY.RECONVERGENT B3, `(.L_x_41) ;  /* 0x0000036000037945 */ /* 0x000fe20003800200 */
[----:B------:R-:W-:-:S03]  /*2470*/  IADD3 R34, PT, PT, R34, -0x7f, RZ ;  /* 0xffffff8122227810 */ /* 0x000fc60007ffe0ff */
[----:B------:R-:W-:Y:S02]  /*2480*/  IMAD.IADD R38, R3, 0x1, -R36 ;  /* 0x0000000103267824 */ /* 0x000fe400078e0a24 */
[C---:B------:R-:W-:Y:S01]  /*2490*/  IMAD R2, R34.reuse, -0x800000, R2 ;  /* 0xff80000022027824 */ /* 0x040fe200078e0202 */
[----:B------:R-:W-:Y:S01]  /*24a0*/  IADD3 R34, PT, PT, R34, 0x7f, -R29 ;  /* 0x0000007f22227810 */ /* 0x000fe20007ffe81d */
[----:B------:R-:W0:Y:S01]  /*24b0*/  MUFU.RCP R36, R38 ;  /* 0x0000002600247308 */ /* 0x000e220000001000 */
[----:B------:R-:W-:-:S03]  /*24c0*/  FADD.FTZ R3, -R38, -RZ ;  /* 0x800000ff26037221 */ /* 0x000fc60000010100 */
[----:B------:R-:W-:Y:S02]  /*24d0*/  IMAD.IADD R34, R34, 0x1, R31 ;  /* 0x0000000122227824 */ /* 0x000fe400078e021f */
[----:B0-----:R-:W-:-:S04]  /*24e0*/  FFMA R35, R36, R3, 1 ;  /* 0x3f80000024237423 */ /* 0x001fc80000000003 */
[----:B------:R-:W-:-:S04]  /*24f0*/  FFMA R36, R36, R35, R36 ;  /* 0x0000002324247223 */ /* 0x000fc80000000024 */
[----:B------:R-:W-:-:S04]  /*2500*/  FFMA R35, R2, R36, RZ ;  /* 0x0000002402237223 */ /* 0x000fc800000000ff */
[----:B------:R-:W-:-:S04]  /*2510*/  FFMA R39, R3, R35, R2 ;  /* 0x0000002303277223 */ /* 0x000fc80000000002 */
[----:B------:R-:W-:-:S04]  /*2520*/  FFMA R35, R36, R39, R35 ;  /* 0x0000002724237223 */ /* 0x000fc80000000023 */
[----:B------:R-:W-:-:S04]  /*2530*/  FFMA R2, R3, R35, R2 ;  /* 0x0000002303027223 */ /* 0x000fc80000000002 */
[----:B------:R-:W-:-:S05]  /*2540*/  FFMA R3, R36, R2, R35 ;  /* 0x0000000224037223 */ /* 0x000fca0000000023 */
[----:B------:R-:W-:-:S04]  /*2550*/  SHF.R.U32.HI R29, RZ, 0x17, R3 ;  /* 0x00000017ff1d7819 */ /* 0x000fc80000011603 */
[----:B------:R-:W-:-:S04]  /*2560*/  LOP3.LUT R29, R29, 0xff, RZ, 0xc0, !PT ;  /* 0x000000ff1d1d7812 */ /* 0x000fc800078ec0ff */
[----:B------:R-:W-:-:S05]  /*2570*/  IADD3 R29, PT, PT, R29, R34, RZ ;  /* 0x000000221d1d7210 */ /* 0x000fca0007ffe0ff */
[----:B------:R-:W-:-:S05]  /*2580*/  VIADD R31, R29, 0xffffffff ;  /* 0xffffffff1d1f7836 */ /* 0x000fca0000000000 */
[----:B------:R-:W-:-:S13]  /*2590*/  ISETP.GE.U32.AND P0, PT, R31, 0xfe, PT ;  /* 0x000000fe1f00780c */ /* 0x000fda0003f06070 */
[----:B------:R-:W-:Y:S05]  /*25a0*/  @!P0 BRA `(.L_x_42) ;  /* 0x0000000000808947 */ /* 0x000fea0003800000 */
[----:B------:R-:W-:-:S13]  /*25b0*/  ISETP.GT.AND P0, PT, R29, 0xfe, PT ;  /* 0x000000fe1d00780c */ /* 0x000fda0003f04270 */
[----:B------:R-:W-:Y:S05]  /*25c0*/  @P0 BRA `(.L_x_43) ;  /* 0x00000000006c0947 */ /* 0x000fea0003800000 */
[----:B------:R-:W-:-:S13]  /*25d0*/  ISETP.GE.AND P0, PT, R29, 0x1, PT ;  /* 0x000000011d00780c */ /* 0x000fda0003f06270 */
[----:B------:R-:W-:Y:S05]  /*25e0*/  @P0 BRA `(.L_x_44) ;  /* 0x0000000000740947 */ /* 0x000fea0003800000 */
[----:B------:R-:W-:Y:S02]  /*25f0*/  ISETP.GE.AND P0, PT, R29, -0x18, PT ;  /* 0xffffffe81d00780c */ /* 0x000fe40003f06270 */
[----:B------:R-:W-:-:S11]  /*2600*/  LOP3.LUT R3, R3, 0x80000000, RZ, 0xc0, !PT ;  /* 0x8000000003037812 */ /* 0x000fd600078ec0ff */
[----:B------:R-:W-:Y:S05]  /*2610*/  @!P0 BRA `(.L_x_44) ;  /* 0x0000000000688947 */ /* 0x000fea0003800000 */
[CCC-:B------:R-:W-:Y:S01]  /*2620*/  FFMA.RZ R31, R36.reuse, R2.reuse, R35.reuse ;  /* 0x00000002241f7223 */ /* 0x1c0fe2000000c023 */
[C---:B------:R-:W-:Y:S02]  /*2630*/  ISETP.NE.AND P2, PT, R29.reuse, RZ, PT ;  /* 0x000000ff1d00720c */ /* 0x040fe40003f45270 */
[----:B------:R-:W-:Y:S02]  /*2640*/  ISETP.NE.AND P1, PT, R29, RZ, PT ;  /* 0x000000ff1d00720c */ /* 0x000fe40003f25270 */
[----:B------:R-:W-:Y:S01]  /*2650*/  LOP3.LUT R34, R31, 0x7fffff, RZ, 0xc0, !PT ;  /* 0x007fffff1f227812 */ /* 0x000fe200078ec0ff */
[CCC-:B------:R-:W-:Y:S01]  /*2660*/  FFMA.RP R31, R36.reuse, R2.reuse, R35.reuse ;  /* 0x00000002241f7223 */ /* 0x1c0fe20000008023 */
[----:B------:R-:W-:Y:S01]  /*2670*/  FFMA.RM R2, R36, R2, R35 ;  /* 0x0000000224027223 */ /* 0x000fe20000004023 */
[----:B------:R-:W-:Y:S01]  /*2680*/  IADD3 R35, PT, PT, R29, 0x20, RZ ;  /* 0x000000201d237810 */ /* 0x000fe20007ffe0ff */
[----:B------:R-:W-:Y:S01]  /*2690*/  IMAD.MOV R29, RZ, RZ, -R29 ;  /* 0x000000ffff1d7224 */ /* 0x000fe200078e0a1d */
[----:B------:R-:W-:-:S02]  /*26a0*/  LOP3.LUT R34, R34, 0x800000, RZ, 0xfc, !PT ;  /* 0x0080000022227812 */ /* 0x000fc400078efcff */
[----:B------:R-:W-:Y:S02]  /*26b0*/  FSETP.NEU.FTZ.AND P0, PT, R31, R2, PT ;  /* 0x000000021f00720b */ /* 0x000fe40003f1d000 */
[----:B------:R-:W-:Y:S02]  /*26c0*/  SHF.L.U32 R35, R34, R35, RZ ;  /* 0x0000002322237219 */ /* 0x000fe400000006ff */
[----:B------:R-:W-:Y:S02]  /*26d0*/  SEL R29, R29, RZ, P2 ;  /* 0x000000ff1d1d7207 */ /* 0x000fe40001000000 */
[----:B------:R-:W-:Y:S02]  /*26e0*/  ISETP.NE.AND P1, PT, R35, RZ, P1 ;  /* 0x000000ff2300720c */ /* 0x000fe40000f25270 */
[----:B------:R-:W-:Y:S02]  /*26f0*/  SHF.R.U32.HI R29, RZ, R29, R34 ;  /* 0x0000001dff1d7219 */ /* 0x000fe40000011622 */
[----:B------:R-:W-:-:S02]  /*2700*/  PLOP3.LUT P0, PT, P0, P1, PT, 0xf8, 0x8f ;  /* 0x00000000008f781c */ /* 0x000fc40000703f70 */
[----:B------:R-:W-:Y:S02]  /*2710*/  SHF.R.U32.HI R31, RZ, 0x1, R29 ;  /* 0x00000001ff1f7819 */ /* 0x000fe4000001161d */
[----:B------:R-:W-:-:S04]  /*2720*/  SEL R2, RZ, 0x1, !P0 ;  /* 0x00000001ff027807 */ /* 0x000fc80004000000 */
[----:B------:R-:W-:-:S04]  /*2730*/  LOP3.LUT R2, R2, 0x1, R31, 0xf8, !PT ;  /* 0x0000000102027812 */ /* 0x000fc800078ef81f */
[----:B------:R-:W-:-:S04]  /*2740*/  LOP3.LUT R2, R2, R29, RZ, 0xc0, !PT ;  /* 0x0000001d02027212 */ /* 0x000fc800078ec0ff */
[----:B------:R-:W-:-:S04]  /*2750*/  IADD3 R2, PT, PT, R31, R2, RZ ;  /* 0x000000021f027210 */ /* 0x000fc80007ffe0ff */
[----:B------:R-:W-:Y:S01]  /*2760*/  LOP3.LUT R3, R2, R3, RZ, 0xfc, !PT ;  /* 0x0000000302037212 */ /* 0x000fe200078efcff */
[----:B------:R-:W-:Y:S06]  /*2770*/  BRA `(.L_x_44) ;  /* 0x0000000000107947 */ /* 0x000fec0003800000 */
.L_x_43:
[----:B------:R-:W-:-:S04]  /*2780*/  LOP3.LUT R3, R3, 0x80000000, RZ, 0xc0, !PT ;  /* 0x8000000003037812 */ /* 0x000fc800078ec0ff */
[----:B------:R-:W-:Y:S01]  /*2790*/  LOP3.LUT R3, R3, 0x7f800000, RZ, 0xfc, !PT ;  /* 0x7f80000003037812 */ /* 0x000fe200078efcff */
[----:B------:R-:W-:Y:S06]  /*27a0*/  BRA `(.L_x_44) ;  /* 0x0000000000047947 */ /* 0x000fec0003800000 */
.L_x_42:
[----:B------:R-:W-:-:S07]  /*27b0*/  IMAD R3, R34, 0x800000, R3 ;  /* 0x0080000022037824 */ /* 0x000fce00078e0203 */
.L_x_44:
[----:B------:R-:W-:Y:S05]  /*27c0*/  BSYNC.RECONVERGENT B3 ;  /* 0x0000000000037941 */ /* 0x000fea0003800200 */
.L_x_41:
[----:B------:R-:W-:Y:S05]  /*27d0*/  BRA `(.L_x_45) ;  /* 0x0000000000207947 */ /* 0x000fea0003800000 */
.L_x_40:
[----:B------:R-:W-:-:S04]  /*27e0*/  LOP3.LUT R3, R3, 0x80000000, R2, 0x48, !PT ;  /* 0x8000000003037812 */ /* 0x000fc800078e4802 */
[----:B------:R-:W-:Y:S01]  /*27f0*/  LOP3.LUT R3, R3, 0x7f800000, RZ, 0xfc, !PT ;  /* 0x7f80000003037812 */ /* 0x000fe200078efcff */
[----:B------:R-:W-:Y:S06]  /*2800*/  BRA `(.L_x_45) ;  /* 0x0000000000147947 */ /* 0x000fec0003800000 */
.L_x_39:
[----:B------:R-:W-:Y:S01]  /*2810*/  LOP3.LUT R3, R3, 0x80000000, R2, 0x48, !PT ;  /* 0x8000000003037812 */ /* 0x000fe200078e4802 */
[----:B------:R-:W-:Y:S06]  /*2820*/  BRA `(.L_x_45) ;  /* 0x00000000000c7947 */ /* 0x000fec0003800000 */
.L_x_38:
[----:B------:R-:W0:Y:S01]  /*2830*/  MUFU.RSQ R3, -QNAN ;  /* 0xffc0000000037908 */ /* 0x000e220000001400 */
[----:B------:R-:W-:Y:S05]  /*2840*/  BRA `(.L_x_45) ;  /* 0x0000000000047947 */ /* 0x000fea0003800000 */
.L_x_37:
[----:B------:R-:W-:-:S07]  /*2850*/  FADD.FTZ R3, R2, R3 ;  /* 0x0000000302037221 */ /* 0x000fce0000010000 */
.L_x_45:
[----:B------:R-:W-:Y:S05]  /*2860*/  BSYNC.RECONVERGENT B2 ;  /* 0x0000000000027941 */ /* 0x000fea0003800200 */
.L_x_35:
[----:B0-----:R-:W-:Y:S01]  /*2870*/  MOV R29, R3 ;  /* 0x00000003001d7202 */ /* 0x001fe20000000f00 */
[----:B------:R-:W-:Y:S02]  /*2880*/  HFMA2 R3, -RZ, RZ, 0, 0 ;  /* 0x00000000ff037431 */ /* 0x000fe400000001ff */
[----:B------:R-:W-:-:S04]  /*2890*/  IMAD.MOV.U32 R2, RZ, RZ, R30 ;  /* 0x000000ffff027224 */ /* 0x000fc800078e001e */
[----:B------:R-:W-:Y:S05]  /*28a0*/  RET.REL.NODEC R2 `(gather_kernel_center) ;  /* 0xffffffd402d47950 */ /* 0x000fea0003c3ffff */
.L_x_46:
        /* <DEDUP_REMOVED lines=13> */
.L_x_227:


//--------------------- .text.gather_kernel_center_prune --------------------------
	.section	.text.gather_kernel_center_prune,"ax",@progbits
	.align	128
        .global         gather_kernel_center_prune
        .type           gather_kernel_center_prune,@function
        .size           gather_kernel_center_prune,(.L_x_228 - gather_kernel_center_prune)
        .other          gather_kernel_center_prune,@"STO_CUDA_ENTRY STV_DEFAULT"
gather_kernel_center_prune:
.text.gather_kernel_center_prune:
[----:B------:R-:W-:Y:S01]  /*0000*/  LDC R1, c[0x0][0x37c] ;  /* 0x0000df00ff017b82 */ /* 0x000fe20000000800 */
[----:B------:R-:W0:Y:S01]  /*0010*/  S2R R5, SR_CTAID.Y ;  /* 0x0000000000057919 */ /* 0x000e220000002600 */
[----:B------:R-:W0:Y:S01]  /*0020*/  LDCU UR5, c[0x0][0x364] ;  /* 0x00006c80ff0577ac */ /* 0x000e220008000800 */
[----:B------:R-:W0:Y:S01]  /*0030*/  S2R R0, SR_TID.Y ;  /* 0x0000000000007919 */ /* 0x000e220000002200 */
[----:B------:R-:W1:Y:S01]  /*0040*/  LDCU UR6, c[0x0][0x368] ;  /* 0x00006d00ff0677ac */ /* 0x000e620008000800 */
[----:B------:R-:W1:Y:S01]  /*0050*/  S2R R2, SR_CTAID.Z ;  /* 0x0000000000027919 */ /* 0x000e620000002700 */
[----:B------:R-:W2:Y:S01]  /*0060*/  LDCU UR4, c[0x0][0x394] ;  /* 0x00007280ff0477ac */ /* 0x000ea20008000800 */
[----:B------:R-:W1:Y:S01]  /*0070*/  S2R R3, SR_TID.Z ;  /* 0x0000000000037919 */ /* 0x000e620000002300 */
[----:B0-----:R-:W-:Y:S02]  /*0080*/  IMAD R5, R5, UR5, R0 ;  /* 0x0000000505057c24 */ /* 0x001fe4000f8e0200 */
[----:B-1----:R-:W-:-:S05]  /*0090*/  IMAD R2, R2, UR6, R3 ;  /* 0x0000000602027c24 */ /* 0x002fca000f8e0203 */
[----:B------:R-:W-:-:S04]  /*00a0*/  VIMNMX R0, PT, PT, R5, R2, !PT ;  /* 0x0000000205007248 */ /* 0x000fc80007fe0100 */
[----:B--2---:R-:W-:-:S13]  /*00b0*/  ISETP.GE.AND P0, PT, R0, UR4, PT ;  /* 0x0000000400007c0c */ /* 0x004fda000bf06270 */
[----:B------:R-:W-:Y:S05]  /*00c0*/  @P0 EXIT ;  /* 0x000000000000094d */ /* 0x000fea0003800000 */
[----:B------:R-:W0:Y:S01]  /*00d0*/  LDCU UR8, c[0x0][0x398] ;  /* 0x00007300ff0877ac */ /* 0x000e220008000800 */
[----:B------:R-:W1:Y:S01]  /*00e0*/  LDC R8, c[0x0][0x390] ;  /* 0x0000e400ff087b82 */ /* 0x000e620000000800 */
[----:B------:R-:W2:Y:S01]  /*00f0*/  LDCU UR9, c[0x0][0x39c] ;  /* 0x00007380ff0977ac */ /* 0x000ea20008000800 */
[----:B------:R-:W-:Y:S01]  /*0100*/  ULEA.HI UR4, UR4, UR4, URZ, 0x1 ;  /* 0x0000000404047291 */ /* 0x000fe2000f8f08ff */
[----:B------:R-:W3:Y:S03]  /*0110*/  LDCU.64 UR6, c[0x0][0x358] ;  /* 0x00006b00ff0677ac */ /* 0x000ee60008000a00 */
[----:B------:R-:W-:Y:S02]  /*0120*/  USHF.R.S32.HI UR4, URZ, 0x1, UR4 ;  /* 0x00000001ff047899 */ /* 0x000fe40008011404 */
[----:B0-----:R-:W-:Y:S01]  /*0130*/  USHF.L.U32 UR5, UR8, 0x1, URZ ;  /* 0x0000000108057899 */ /* 0x001fe200080006ff */
[----:B--2---:R-:W-:-:S05]  /*0140*/  IMAD.U32 R11, RZ, RZ, UR9 ;  /* 0x00000009ff0b7e24 */ /* 0x004fca000f8e00ff */
[----:B-1----:R-:W-:-:S05]  /*0150*/  LEA R0, R8, UR5, 0x1 ;  /* 0x0000000508007c11 */ /* 0x002fca000f8e08ff */
[----:B------:R-:W-:-:S05]  /*0160*/  IMAD R0, R0, R0, RZ ;  /* 0x0000000000007224 */ /* 0x000fca00078e02ff */
[----:B------:R-:W-:Y:S02]  /*0170*/  I2FP.F32.U32 R7, R0 ;  /* 0x0000000000077245 */ /* 0x000fe40000201000 */
[----:B------:R-:W-:Y:S01]  /*0180*/  I2FP.F32.S32 R0, R8 ;  /* 0x0000000800007245 */ /* 0x000fe20000201400 */
[----:B------:R-:W-:Y:S01]  /*0190*/  VIADD R8, R8, UR8 ;  /* 0x0000000808087c36 */ /* 0x000fe20008000000 */
[----:B------:R-:W0:Y:S03]  /*01a0*/  MUFU.RCP R4, R7 ;  /* 0x0000000700047308 */ /* 0x000e260000001000 */
[----:B------:R-:W-:-:S04]  /*01b0*/  FADD R0, R0, 0.5 ;  /* 0x3f00000000007421 */ /* 0x000fc80000000000 */
[----:B------:R-:W-:-:S04]  /*01c0*/  FADD R3, R0, R0 ;  /* 0x0000000000037221 */ /* 0x000fc80000000000 */
[----:B------:R-:W-:-:S04]  /*01d0*/  FMUL R0, R0, R3 ;  /* 0x0000000300007220 */ /* 0x000fc80000400000 */
[----:B------:R-:W1:Y:S01]  /*01e0*/  FCHK P0, R0, R7 ;  /* 0x0000000700007302 */ /* 0x000e620000000000 */
[----:B0-----:R-:W-:-:S04]  /*01f0*/  FFMA R9, -R7, R4, 1 ;  /* 0x3f80000007097423 */ /* 0x001fc80000000104 */
[----:B------:R-:W-:-:S04]  /*0200*/  FFMA R9, R4, R9, R4 ;  /* 0x0000000904097223 */ /* 0x000fc80000000004 */
[----:B------:R-:W-:-:S04]  /*0210*/  FFMA R6, R0, R9, RZ ;  /* 0x0000000900067223 */ /* 0x000fc800000000ff */
[----:B------:R-:W-:-:S04]  /*0220*/  FFMA R3, -R7, R6, R0 ;  /* 0x0000000607037223 */ /* 0x000fc80000000100 */
[----:B------:R-:W-:Y:S01]  /*0230*/  FFMA R6, R9, R3, R6 ;  /* 0x0000000309067223 */ /* 0x000fe20000000006 */
[----:B------:R-:W-:Y:S01]  /*0240*/  VIADDMNMX R9, R8, -UR4, RZ, !PT ;  /* 0x8000000408097c46 */ /* 0x000fe2000f8001ff */
[----:B-1-3--:R-:W-:Y:S06]  /*0250*/  @!P0 BRA `(.L_x_47) ;  /* 0x0000000000108947 */ /* 0x00afec0003800000 */
[----:B------:R-:W-:Y:S01]  /*0260*/  IMAD.MOV.U32 R3, RZ, RZ, R7 ;  /* 0x000000ffff037224 */ /* 0x000fe200078e0007 */
[----:B------:R-:W-:-:S07]  /*0270*/  MOV R12, 0x290 ;  /* 0x00000290000c7802 */ /* 0x000fce0000000f00 */
[----:B------:R-:W-:Y:S05]  /*0280*/  CALL.REL.NOINC `($__internal_3_$__cuda_sm3x_div_rn_noftz_f32_slowpath) ;  /* 0x0000002000ac7944 */ /* 0x000fea0003c00000 */
[----:B------:R-:W-:-:S07]  /*0290*/  IMAD.MOV.U32 R6, RZ, RZ, R0 ;  /* 0x000000ffff067224 */ /* 0x000fce00078e0000 */
.L_x_47:
[----:B------:R-:W-:Y:S01]  /*02a0*/  I2FP.F32.S32 R3, UR5 ;  /* 0x0000000500037c45 */ /* 0x000fe20008201400 */
[----:B------:R-:W0:Y:S01]  /*02b0*/  LDC.64 R12, c[0x0][0x380] ;  /* 0x0000e000ff0c7b82 */ /* 0x000e220000000a00 */
[----:B------:R-:W-:Y:S01]  /*02c0*/  IADD3 R0, PT, PT, R9, R5, -R8 ;  /* 0x0000000509007210 */ /* 0x000fe20007ffe808 */
[----:B------:R-:W1:Y:S01]  /*02d0*/  LDCU UR4, c[0x0][0x394] ;  /* 0x00007280ff0477ac */ /* 0x000e620008000800 */
[----:B------:R-:W2:Y:S01]  /*02e0*/  MUFU.RCP R4, R3 ;  /* 0x0000000300047308 */ /* 0x000ea20000001000 */
[----:B------:R-:W-:Y:S01]  /*02f0*/  BSSY.RECONVERGENT B0, `(.L_x_48) ;  /* 0x000000e000007945 */ /* 0x000fe20003800200 */
[----:B------:R-:W-:-:S06]  /*0300*/  I2FP.F32.S32 R0, R0 ;  /* 0x0000000000007245 */ /* 0x000fcc0000201400 */
[----:B------:R-:W3:Y:S01]  /*0310*/  FCHK P0, R0, R3 ;  /* 0x0000000300007302 */ /* 0x000ee20000000000 */
[----:B--2---:R-:W-:Y:S01]  /*0320*/  FFMA R7, -R3, R4, 1 ;  /* 0x3f80000003077423 */ /* 0x004fe20000000104 */
[----:B-1----:R-:W-:-:S03]  /*0330*/  IMAD R5, R2, UR4, R5 ;  /* 0x0000000402057c24 */ /* 0x002fc6000f8e0205 */
[----:B------:R-:W-:Y:S01]  /*0340*/  FFMA R7, R4, R7, R4 ;  /* 0x0000000704077223 */ /* 0x000fe20000000004 */
[----:B0-----:R-:W-:-:S04]  /*0350*/  IMAD.WIDE.U32 R4, R5, 0xc, R12 ;  /* 0x0000000c05047825 */ /* 0x001fc800078e000c */
[----:B------:R-:W-:-:S04]  /*0360*/  FFMA R10, R0, R7, RZ ;  /* 0x00000007000a7223 */ /* 0x000fc800000000ff */
[----:B------:R-:W-:-:S04]  /*0370*/  FFMA R14, -R3, R10, R0 ;  /* 0x0000000a030e7223 */ /* 0x000fc80000000100 */
[----:B------:R-:W-:Y:S01]  /*0380*/  FFMA R7, R7, R14, R10 ;  /* 0x0000000e07077223 */ /* 0x000fe2000000000a */
[----:B---3--:R-:W-:Y:S06]  /*0390*/  @!P0 BRA `(.L_x_49) ;  /* 0x00000000000c8947 */ /* 0x008fec0003800000 */
[----:B------:R-:W-:-:S07]  /*03a0*/  MOV R12, 0x3c0 ;  /* 0x000003c0000c7802 */ /* 0x000fce0000000f00 */
[----:B------:R-:W-:Y:S05]  /*03b0*/  CALL.REL.NOINC `($__internal_3_$__cuda_sm3x_div_rn_noftz_f32_slowpath) ;  /* 0x0000002000607944 */ /* 0x000fea0003c00000 */
[----:B------:R-:W-:-:S07]  /*03c0*/  MOV R7, R0 ;  /* 0x0000000000077202 */ /* 0x000fce0000000f00 */
.L_x_49:
[----:B------:R-:W-:Y:S05]  /*03d0*/  BSYNC.RECONVERGENT B0 ;  /* 0x0000000000007941 */ /* 0x000fea0003800200 */
.L_x_48:
[----:B------:R-:W0:Y:S01]  /*03e0*/  MUFU.RCP R0, R3 ;  /* 0x0000000300007308 */ /* 0x000e220000001000 */
[----:B------:R-:W-:Y:S01]  /*03f0*/  IADD3 R2, PT, PT, R8, -R2, -R9 ;  /* 0x8000000208027210 */ /* 0x000fe20007ffe809 */
[----:B------:R-:W1:Y:S01]  /*0400*/  S2R R10, SR_TID.X ;  /* 0x00000000000a7919 */ /* 0x000e620000002100 */
[----:B------:R-:W-:Y:S02]  /*0410*/  BSSY.RECONVERGENT B0, `(.L_x_50) ;  /* 0x000000d000007945 */ /* 0x000fe40003800200 */
[----:B------:R-:W-:-:S04]  /*0420*/  I2FP.F32.S32 R2, R2 ;  /* 0x0000000200027245 */ /* 0x000fc80000201400 */
[----:B------:R-:W2:Y:S01]  /*0430*/  FCHK P0, R2, R3 ;  /* 0x0000000302007302 */ /* 0x000ea20000000000 */
[----:B0-----:R-:W-:-:S04]  /*0440*/  FFMA R9, -R3, R0, 1 ;  /* 0x3f80000003097423 */ /* 0x001fc80000000100 */
[----:B------:R-:W-:-:S04]  /*0450*/  FFMA R0, R0, R9, R0 ;  /* 0x0000000900007223 */ /* 0x000fc80000000000 */
[----:B------:R-:W-:-:S04]  /*0460*/  FFMA R15, R0, R2, RZ ;  /* 0x00000002000f7223 */ /* 0x000fc800000000ff */
[----:B------:R-:W-:-:S04]  /*0470*/  FFMA R8, -R3, R15, R2 ;  /* 0x0000000f03087223 */ /* 0x000fc80000000102 */
[----:B------:R-:W-:Y:S01]  /*0480*/  FFMA R15, R0, R8, R15 ;  /* 0x00000008000f7223 */ /* 0x000fe2000000000f */
[----:B-12---:R-:W-:Y:S06]  /*0490*/  @!P0 BRA `(.L_x_51) ;  /* 0x0000000000108947 */ /* 0x006fec0003800000 */
[----:B------:R-:W-:Y:S01]  /*04a0*/  IMAD.MOV.U32 R0, RZ, RZ, R2 ;  /* 0x000000ffff007224 */ /* 0x000fe200078e0002 */
[----:B------:R-:W-:-:S07]  /*04b0*/  MOV R12, 0x4d0 ;  /* 0x000004d0000c7802 */ /* 0x000fce0000000f00 */
[----:B------:R-:W-:Y:S05]  /*04c0*/  CALL.REL.NOINC `($__internal_3_$__cuda_sm3x_div_rn_noftz_f32_slowpath) ;  /* 0x00000020001c7944 */ /* 0x000fea0003c00000 */
[----:B------:R-:W-:-:S07]  /*04d0*/  IMAD.MOV.U32 R15, RZ, RZ, R0 ;  /* 0x000000ffff0f7224 */ /* 0x000fce00078e0000 */
.L_x_51:
[----:B------:R-:W-:Y:S05]  /*04e0*/  BSYNC.RECONVERGENT B0 ;  /* 0x0000000000007941 */ /* 0x000fea0003800200 */
.L_x_50:
[----:B------:R-:W0:Y:S01]  /*04f0*/  LDCU UR4, c[0x0][0x39c] ;  /* 0x00007380ff0477ac */ /* 0x000e220008000800 */
[----:B------:R-:W-:Y:S01]  /*0500*/  BSSY B2, `(.L_x_52) ;  /* 0x0000124000027945 */ /* 0x000fe20003800000 */
[----:B------:R-:W-:Y:S02]  /*0510*/  HFMA2 R14, -RZ, RZ, 0, 0 ;  /* 0x00000000ff0e7431 */ /* 0x000fe400000001ff */
[----:B------:R-:W-:Y:S01]  /*0520*/  IMAD.MOV.U32 R18, RZ, RZ, -0x1 ;  /* 0xffffffffff127424 */ /* 0x000fe200078e00ff */
[----:B------:R-:W1:Y:S01]  /*0530*/  LDCU UR5, c[0x0][0x39c] ;  /* 0x00007380ff0577ac */ /* 0x000e620008000800 */
[----:B------:R-:W-:Y:S02]  /*0540*/  IMAD.MOV.U32 R13, RZ, RZ, RZ ;  /* 0x000000ffff0d7224 */ /* 0x000fe400078e00ff */
[----:B0-----:R-:W-:Y:S01]  /*0550*/  IMAD.U32 R20, RZ, RZ, UR4 ;  /* 0x00000004ff147e24 */ /* 0x001fe2000f8e00ff */
[----:B------:R-:W0:Y:S04]  /*0560*/  LDCU UR4, c[0x0][0x39c] ;  /* 0x00007380ff0477ac */ /* 0x000e280008000800 */
[----:B------:R-:W-:-:S04]  /*0570*/  SHF.R.S32.HI R3, RZ, 0x1f, R20 ;  /* 0x0000001fff037819 */ /* 0x000fc80000011414 */
[----:B------:R-:W-:-:S04]  /*0580*/  LEA.HI R3, R3, R20, RZ, 0x5 ;  /* 0x0000001403037211 */ /* 0x000fc800078f28ff */
[----:B------:R-:W-:-:S05]  /*0590*/  LOP3.LUT R3, R3, 0xffffffe0, RZ, 0xc0, !PT ;  /* 0xffffffe003037812 */ /* 0x000fca00078ec0ff */
[----:B------:R-:W-:Y:S02]  /*05a0*/  VIADD R9, R3, 0x20 ;  /* 0x0000002003097836 */ /* 0x000fe40000000000 */
[----:B0-----:R-:W-:-:S03]  /*05b0*/  IMAD.U32 R12, RZ, RZ, UR4 ;  /* 0x00000004ff0c7e24 */ /* 0x001fc6000f8e00ff */
[----:B------:R-:W-:-:S13]  /*05c0*/  ISETP.GE.AND P0, PT, R10, R9, PT ;  /* 0x000000090a00720c */ /* 0x000fda0003f06270 */
[----:B-1----:R-:W-:Y:S05]  /*05d0*/  @P0 BRA `(.L_x_53) ;  /* 0x0000001000580947 */ /* 0x002fea0003800000 */
[----:B------:R-:W-:Y:S01]  /*05e0*/  IADD3 R3, PT, PT, R3, 0x1f, -R10 ;  /* 0x0000001f03037810 */ /* 0x000fe20007ffe80a */
[----:B------:R-:W-:Y:S01]  /*05f0*/  BSSY B1, `(.L_x_54) ;  /* 0x00000d4000017945 */ /* 0x000fe20003800000 */
[----:B------:R-:W-:Y:S01]  /*0600*/  IMAD.MOV.U32 R13, RZ, RZ, RZ ;  /* 0x000000ffff0d7224 */ /* 0x000fe200078e00ff */
[----:B------:R-:W-:Y:S01]  /*0610*/  MOV R17, R10 ;  /* 0x0000000a00117202 */ /* 0x000fe20000000f00 */
[----:B------:R-:W-:Y:S01]  /*0620*/  IMAD.U32 R12, RZ, RZ, UR4 ;  /* 0x00000004ff0c7e24 */ /* 0x000fe2000f8e00ff */
[C---:B------:R-:W-:Y:S01]  /*0630*/  ISETP.GE.U32.AND P0, PT, R3.reuse, 0x60, PT ;  /* 0x000000600300780c */ /* 0x040fe20003f06070 */
[----:B------:R-:W-:Y:S01]  /*0640*/  IMAD.MOV.U32 R14, RZ, RZ, RZ ;  /* 0x000000ffff0e7224 */ /* 0x000fe200078e00ff */
[----:B------:R-:W-:Y:S01]  /*0650*/  LEA.HI R3, R3, 0x1, RZ, 0x1b ;  /* 0x0000000103037811 */ /* 0x000fe200078fd8ff */
[----:B------:R-:W-:Y:S02]  /*0660*/  IMAD.U32 R11, RZ, RZ, UR4 ;  /* 0x00000004ff0b7e24 */ /* 0x000fe4000f8e00ff */
[----:B------:R-:W-:Y:S01]  /*0670*/  IMAD.MOV.U32 R18, RZ, RZ, RZ ;  /* 0x000000ffff127224 */ /* 0x000fe200078e00ff */
[----:B------:R-:W-:-:S07]  /*0680*/  LOP3.LUT R0, R3, 0x3, RZ, 0xc0, !PT ;  /* 0x0000000303007812 */ /* 0x000fce00078ec0ff */
[----:B------:R-:W-:Y:S05]  /*0690*/  @!P0 BRA `(.L_x_55) ;  /* 0x0000000c00248947 */ /* 0x000fea0003800000 */
[----:B------:R-:W-:Y:S01]  /*06a0*/  IABS R24, R20 ;  /* 0x0000001400187213 */ /* 0x000fe20000000000 */
[----:B------:R-:W-:Y:S01]  /*06b0*/  IMAD.MOV.U32 R22, RZ, RZ, RZ ;  /* 0x000000ffff167224 */ /* 0x000fe200078e00ff */
[----:B------:R-:W-:Y:S01]  /*06c0*/  LOP3.LUT R3, R3, 0xffffffc, RZ, 0xc0, !PT ;  /* 0x0ffffffc03037812 */ /* 0x000fe200078ec0ff */
[----:B------:R-:W-:Y:S01]  /*06d0*/  BSSY B0, `(.L_x_56) ;  /* 0x00000c4000007945 */ /* 0x000fe20003800000 */
[----:B------:R-:W0:Y:S01]  /*06e0*/  I2F.RP R2, R24 ;  /* 0x0000001800027306 */ /* 0x000e220000209400 */
[----:B------:R-:W-:Y:S01]  /*06f0*/  VIADD R17, R10, 0x40 ;  /* 0x000000400a117836 */ /* 0x000fe20000000000 */
[----:B------:R-:W-:Y:S01]  /*0700*/  MOV R12, UR4 ;  /* 0x00000004000c7c02 */ /* 0x000fe20008000f00 */
[----:B------:R-:W-:Y:S02]  /*0710*/  IMAD.MOV.U32 R13, RZ, RZ, RZ ;  /* 0x000000ffff0d7224 */ /* 0x000fe400078e00ff */
[----:B------:R-:W-:Y:S02]  /*0720*/  IMAD.U32 R11, RZ, RZ, UR4 ;  /* 0x00000004ff0b7e24 */ /* 0x000fe4000f8e00ff */
[----:B------:R-:W-:Y:S01]  /*0730*/  IMAD.MOV R16, RZ, RZ, -R3 ;  /* 0x000000ffff107224 */ /* 0x000fe200078e0a03 */
[----:B0-----:R-:W0:Y:S02]  /*0740*/  MUFU.RCP R2, R2 ;  /* 0x0000000200027308 */ /* 0x001e240000001000 */
[----:B0-----:R-:W-:-:S06]  /*0750*/  IADD3 R23, PT, PT, R2, 0xffffffe, RZ ;  /* 0x0ffffffe02177810 */ /* 0x001fcc0007ffe0ff */
[----:B------:R-:W0:Y:S02]  /*0760*/  F2I.FTZ.U32.TRUNC.NTZ R23, R23 ;  /* 0x0000001700177305 */ /* 0x000e24000021f000 */
[----:B0-----:R-:W-:-:S04]  /*0770*/  IMAD.MOV R9, RZ, RZ, -R23 ;  /* 0x000000ffff097224 */ /* 0x001fc800078e0a17 */
[----:B------:R-:W-:-:S04]  /*0780*/  IMAD R9, R9, R24, RZ ;  /* 0x0000001809097224 */ /* 0x000fc800078e02ff */
[----:B------:R-:W-:-:S07]  /*0790*/  IMAD.HI.U32 R22, R23, R9, R22 ;  /* 0x0000000917167227 */ /* 0x000fce00078e0016 */
.L_x_69:
[----:B------:R-:W-:Y:S01]  /*07a0*/  VIADD R23, R17, 0xffffffc0 ;  /* 0xffffffc011177836 */ /* 0x000fe20000000000 */
[----:B0-----:R-:W0:Y:S01]  /*07b0*/  LDC.64 R2, c[0x0][0x388] ;  /* 0x0000e200ff027b82 */ /* 0x001e220000000a00 */
[----:B------:R-:W-:-:S03]  /*07c0*/  IMAD.U32 R20, RZ, RZ, UR5 ;  /* 0x00000005ff147e24 */ /* 0x000fc6000f8e00ff */
[----:B------:R-:W-:Y:S02]  /*07d0*/  IABS R8, R23 ;  /* 0x0000001700087213 */ /* 0x000fe40000000000 */
[----:B------:R-:W-:Y:S02]  /*07e0*/  IABS R19, R20 ;  /* 0x0000001400137213 */ /* 0x000fe40000000000 */
[----:B------:R-:W-:Y:S01]  /*07f0*/  ISETP.GE.AND P1, PT, R23, RZ, PT ;  /* 0x000000ff1700720c */ /* 0x000fe20003f26270 */
[----:B------:R-:W-:Y:S01]  /*0800*/  IMAD.HI.U32 R22, R22, R8, RZ ;  /* 0x0000000816167227 */ /* 0x000fe200078e00ff */
[----:B------:R-:W-:Y:S02]  /*0810*/  ISETP.NE.AND P2, PT, R20, RZ, PT ;  /* 0x000000ff1400720c */ /* 0x000fe40003f45270 */
[----:B------:R-:W-:Y:S02]  /*0820*/  LOP3.LUT R21, RZ, R20, RZ, 0x33, !PT ;  /* 0x00000014ff157212 */ /* 0x000fe400078e33ff */
[----:B------:R-:W-:-:S05]  /*0830*/  IADD3 R22, PT, PT, -R22, RZ, RZ ;  /* 0x000000ff16167210 */ /* 0x000fca0007ffe1ff */
[----:B------:R-:W-:-:S05]  /*0840*/  IMAD R8, R19, R22, R8 ;  /* 0x0000001613087224 */ /* 0x000fca00078e0208 */
[----:B------:R-:W-:-:S13]  /*0850*/  ISETP.GT.U32.AND P0, PT, R24, R8, PT ;  /* 0x000000081800720c */ /* 0x000fda0003f04070 */
[----:B------:R-:W-:-:S05]  /*0860*/  @!P0 IMAD.IADD R8, R8, 0x1, -R19 ;  /* 0x0000000108088824 */ /* 0x000fca00078e0a13 */
[----:B------:R-:W-:-:S13]  /*0870*/  ISETP.GT.U32.AND P0, PT, R24, R8, PT ;  /* 0x000000081800720c */ /* 0x000fda0003f04070 */
[----:B------:R-:W-:-:S04]  /*0880*/  @!P0 IMAD.IADD R8, R8, 0x1, -R19 ;  /* 0x0000000108088824 */ /* 0x000fc800078e0a13 */
[----:B------:R-:W-:-:S05]  /*0890*/  @!P1 IMAD.MOV R8, RZ, RZ, -R8 ;  /* 0x000000ffff089224 */ /* 0x000fca00078e0a08 */
[----:B------:R-:W-:-:S05]  /*08a0*/  SEL R9, R21, R8, !P2 ;  /* 0x0000000815097207 */ /* 0x000fca0005000000 */
[----:B0-----:R-:W-:-:S06]  /*08b0*/  IMAD.WIDE.U32 R8, R9, 0x4, R2 ;  /* 0x0000000409087825 */ /* 0x001fcc00078e0002 */
[----:B------:R-:W2:Y:S01]  /*08c0*/  LDG.E R8, desc[UR6][R8.64] ;  /* 0x0000000608087981 */ /* 0x000ea2000c1e1900 */
[----:B------:R-:W-:Y:S01]  /*08d0*/  VIADD R16, R16, 0x4 ;  /* 0x0000000410107836 */ /* 0x000fe20000000000 */
[----:B------:R-:W-:Y:S01]  /*08e0*/  UMOV UR8, 0xffffffff ;  /* 0xffffffff00087882 */ /* 0x000fe20000000000 */
[----:B------:R-:W-:-:S03]  /*08f0*/  ISETP.GE.AND P4, PT, R23, R20, PT ;  /* 0x000000141700720c */ /* 0x000fc60003f86270 */
[----:B------:R-:W-:Y:S01]  /*0900*/  ISETP.NE.AND P1, PT, R16, RZ, PT ;  /* 0x000000ff1000720c */ /* 0x000fe20003f25270 */
[----:B--2---:R-:W-:-:S04]  /*0910*/  FMUL.RZ R26, R8, 0.15915493667125701904 ;  /* 0x3e22f983081a7820 */ /* 0x004fc8000040c000 */
[----:B------:R-:W0:Y:S08]  /*0920*/  MUFU.COS R24, R26 ;  /* 0x0000001a00187308 */ /* 0x000e300000000000 */
[----:B------:R-:W1:Y:S01]  /*0930*/  MUFU.SIN R22, R26 ;  /* 0x0000001a00167308 */ /* 0x000e620000000400 */
[----:B0-----:R-:W-:-:S04]  /*0940*/  FMUL R24, R24, 0.5 ;  /* 0x3f00000018187820 */ /* 0x001fc80000400000 */
[----:B------:R-:W-:Y:S01]  /*0950*/  FMUL R25, R24, R7 ;  /* 0x0000000718197220 */ /* 0x000fe20000400000 */
[----:B-1----:R-:W-:-:S04]  /*0960*/  FMUL R22, R22, 0.5 ;  /* 0x3f00000016167820 */ /* 0x002fc80000400000 */
[----:B------:R-:W-:-:S04]  /*0970*/  FFMA R25, R22, R15, R25 ;  /* 0x0000000f16197223 */ /* 0x000fc80000000019 */
[-C--:B------:R-:W-:Y:S01]  /*0980*/  FMUL R22, R22, R25.reuse ;  /* 0x0000001916167220 */ /* 0x080fe20000400000 */
[----:B------:R-:W-:-:S03]  /*0990*/  FMUL R24, R24, R25 ;  /* 0x0000001918187220 */ /* 0x000fc60000400000 */
[----:B------:R-:W-:Y:S01]  /*09a0*/  FFMA R22, R22, 4, -R15 ;  /* 0x4080000016167823 */ /* 0x000fe2000000080f */
[----:B------:R-:W-:-:S03]  /*09b0*/  FFMA R24, R24, 4, -R7 ;  /* 0x4080000018187823 */ /* 0x000fc60000000807 */
[----:B------:R-:W-:-:S04]  /*09c0*/  FMUL R9, R22, R22 ;  /* 0x0000001616097220 */ /* 0x000fc80000400000 */
[----:B------:R-:W-:-:S05]  /*09d0*/  FFMA R9, R24, R24, R9 ;  /* 0x0000001818097223 */ /* 0x000fca0000000009 */
[----:B------:R-:W-:-:S04]  /*09e0*/  FSETP.GE.AND P3, PT, R6, R9, PT ;  /* 0x000000090600720b */ /* 0x000fc80003f66000 */
[----:B------:R-:W-:Y:S01]  /*09f0*/  ISETP.LT.AND P0, PT, R23, R20, P3 ;  /* 0x000000141700720c */ /* 0x000fe20001f01270 */
[----:B------:R-:W-:-:S12]  /*0a00*/  BRA.DIV UR8, `(.L_x_57) ;  /* 0x00000012082c7947 */ /* 0x000fd8000b800000 */
[----:B------:R-:W-:-:S07]  /*0a10*/  VOTE.ANY R26, PT, P0 ;  /* 0x00000000001a7806 */ /* 0x000fce00000e0100 */
.L_x_79:
[----:B------:R-:W0:Y:S08]  /*0a20*/  I2F.RP R24, R19 ;  /* 0x0000001300187306 */ /* 0x000e300000209400 */
[----:B0-----:R-:W0:Y:S02]  /*0a30*/  MUFU.RCP R24, R24 ;  /* 0x0000001800187308 */ /* 0x001e240000001000 */
[----:B0-----:R-:W-:-:S02]  /*0a40*/  IADD3 R27, PT, PT, R24, 0xffffffe, RZ ;  /* 0x0ffffffe181b7810 */ /* 0x001fc40007ffe0ff */
[----:B------:R-:W-:-:S04]  /*0a50*/  MOV R24, R19 ;  /* 0x0000001300187202 */ /* 0x000fc80000000f00 */
[----:B------:R-:W0:Y:S02]  /*0a60*/  F2I.FTZ.U32.TRUNC.NTZ R9, R27 ;  /* 0x0000001b00097305 */ /* 0x000e24000021f000 */
[----:B0-----:R-:W-:-:S04]  /*0a70*/  IMAD.MOV R8, RZ, RZ, -R9 ;  /* 0x000000ffff087224 */ /* 0x001fc800078e0a09 */
[----:B------:R-:W-:Y:S02]  /*0a80*/  IMAD R25, R8, R19, RZ ;  /* 0x0000001308197224 */ /* 0x000fe400078e02ff */
[----:B------:R-:W-:-:S04]  /*0a90*/  IMAD.MOV.U32 R8, RZ, RZ, RZ ;  /* 0x000000ffff087224 */ /* 0x000fc800078e00ff */
[----:B------:R-:W-:-:S04]  /*0aa0*/  IMAD.HI.U32 R22, R9, R25, R8 ;  /* 0x0000001909167227 */ /* 0x000fc800078e0008 */
[----:B------:R-:W-:-:S05]  /*0ab0*/  VIADD R25, R17, 0xffffffe0 ;  /* 0xffffffe011197836 */ /* 0x000fca0000000000 */
[----:B------:R-:W-:Y:S02]  /*0ac0*/  IABS R9, R25 ;  /* 0x0000001900097213 */ /* 0x000fe40000000000 */
[----:B------:R-:W-:-:S03]  /*0ad0*/  ISETP.GE.AND P5, PT, R25, RZ, PT ;  /* 0x000000ff1900720c */ /* 0x000fc60003fa6270 */
[----:B------:R-:W-:-:S04]  /*0ae0*/  IMAD.HI.U32 R8, R22, R9, RZ ;  /* 0x0000000916087227 */ /* 0x000fc800078e00ff */
[----:B------:R-:W-:-:S04]  /*0af0*/  IMAD.MOV R8, RZ, RZ, -R8 ;  /* 0x000000ffff087224 */ /* 0x000fc800078e0a08 */
[----:B------:R-:W-:-:S05]  /*0b00*/  IMAD R8, R19, R8, R9 ;  /* 0x0000000813087224 */ /* 0x000fca00078e0209 */
[----:B------:R-:W-:-:S13]  /*0b10*/  ISETP.GT.U32.AND P0, PT, R24, R8, PT ;  /* 0x000000081800720c */ /* 0x000fda0003f04070 */
[----:B------:R-:W-:-:S05]  /*0b20*/  @!P0 IMAD.IADD R8, R8, 0x1, -R19 ;  /* 0x0000000108088824 */ /* 0x000fca00078e0a13 */
[----:B------:R-:W-:-:S13]  /*0b30*/  ISETP.GT.U32.AND P0, PT, R24, R8, PT ;  /* 0x000000081800720c */ /* 0x000fda0003f04070 */
[----:B------:R-:W-:-:S04]  /*0b40*/  @!P0 IMAD.IADD R8, R8, 0x1, -R19 ;  /* 0x0000000108088824 */ /* 0x000fc800078e0a13 */
[----:B------:R-:W-:-:S05]  /*0b50*/  @!P5 IMAD.MOV R8, RZ, RZ, -R8 ;  /* 0x000000ffff08d224 */ /* 0x000fca00078e0a08 */
[----:B------:R-:W-:-:S05]  /*0b60*/  SEL R9, R21, R8, !P2 ;  /* 0x0000000815097207 */ /* 0x000fca0005000000 */
[----:B------:R-:W-:-:S06]  /*0b70*/  IMAD.WIDE.U32 R8, R9, 0x4, R2 ;  /* 0x0000000409087825 */ /* 0x000fcc00078e0002 */
[----:B------:R-:W2:Y:S01]  /*0b80*/  LDG.E R8, desc[UR6][R8.64] ;  /* 0x0000000608087981 */ /* 0x000ea2000c1e1900 */
[----:B------:R-:W-:Y:S01]  /*0b90*/  BSSY.RECONVERGENT B3, `(.L_x_58) ;  /* 0x0000009000037945 */ /* 0x000fe20003800200 */
[----:B--2---:R-:W-:-:S04]  /*0ba0*/  FMUL.RZ R29, R8, 0.15915493667125701904 ;  /* 0x3e22f983081d7820 */ /* 0x004fc8000040c000 */
[----:B------:R0:W1:Y:S08]  /*0bb0*/  MUFU.SIN R27, R29 ;  /* 0x0000001d001b7308 */ /* 0x0000700000000400 */
[----:B------:R0:W2:Y:S01]  /*0bc0*/  MUFU.COS R28, R29 ;  /* 0x0000001d001c7308 */ /* 0x0000a20000000000 */
[----:B------:R-:W-:Y:S05]  /*0bd0*/  @P4 BRA `(.L_x_59) ;  /* 0x0000000000104947 */ /* 0x000fea0003800000 */
[-C--:B------:R-:W-:Y:S02]  /*0be0*/  @P3 VIMNMX R11, PT, PT, R11, R23.reuse, PT ;  /* 0x000000170b0b3248 */ /* 0x080fe40003fe0100 */
[-C--:B------:R-:W-:Y:S02]  /*0bf0*/  @P3 VIMNMX R14, PT, PT, R14, R23.reuse, !PT ;  /* 0x000000170e0e3248 */ /* 0x080fe40007fe0100 */
[-C--:B------:R-:W-:Y:S02]  /*0c00*/  @!P3 VIMNMX R12, PT, PT, R12, R23.reuse, PT ;  /* 0x000000170c0cb248 */ /* 0x080fe40003fe0100 */
[----:B------:R-:W-:-:S07]  /*0c10*/  @!P3 VIMNMX R13, PT, PT, R13, R23, !PT ;  /* 0x000000170d0db248 */ /* 0x000fce0007fe0100 */
.L_x_59:
[----:B------:R-:W-:Y:S05]  /*0c20*/  BSYNC.RECONVERGENT B3 ;  /* 0x0000000000037941 */ /* 0x000fea0003800200 */
.L_x_58:
[----:B--2---:R-:W-:Y:S01]  /*0c30*/  FMUL R28, R28, 0.5 ;  /* 0x3f0000001c1c7820 */ /* 0x004fe20000400000 */
[----:B-1----:R-:W-:Y:S01]  /*0c40*/  FMUL R8, R27, 0.5 ;  /* 0x3f0000001b087820 */ /* 0x002fe20000400000 */
[----:B------:R1:W2:Y:S01]  /*0c50*/  POPC R23, R26 ;  /* 0x0000001a00177309 */ /* 0x0002a20000000000 */
[----:B------:R-:W-:Y:S01]  /*0c60*/  UMOV UR8, 0xffffffff ;  /* 0xffffffff00087882 */ /* 0x000fe20000000000 */
[----:B------:R-:W-:Y:S01]  /*0c70*/  FMUL R9, R28, R7 ;  /* 0x000000071c097220 */ /* 0x000fe20000400000 */
[----:B------:R-:W-:-:S03]  /*0c80*/  ISETP.GE.AND P4, PT, R25, R20, PT ;  /* 0x000000141900720c */ /* 0x000fc60003f86270 */
        /* <DEDUP_REMOVED lines=9> */
[----:B-12---:R-:W-:-:S12]  /*0d20*/  BRA.DIV UR8, `(.L_x_60) ;  /* 0x0000000e08847947 */ /* 0x006fd8000b800000 */
[----:B------:R-:W-:-:S07]  /*0d30*/  VOTE.ANY R26, PT, P0 ;  /* 0x00000000001a7806 */ /* 0x000fce00000e0100 */
.L_x_82:
[----:B------:R-:W-:Y:S02]  /*0d40*/  IABS R9, R17 ;  /* 0x0000001100097213 */ /* 0x000fe40000000000 */
[----:B------:R-:W-:-:S03]  /*0d50*/  ISETP.GE.AND P5, PT, R17, RZ, PT ;  /* 0x000000ff1100720c */ /* 0x000fc60003fa6270 */
[----:B------:R-:W-:-:S04]  /*0d60*/  IMAD.HI.U32 R8, R22, R9, RZ ;  /* 0x0000000916087227 */ /* 0x000fc800078e00ff */
[----:B------:R-:W-:-:S04]  /*0d70*/  IMAD.MOV R8, RZ, RZ, -R8 ;  /* 0x000000ffff087224 */ /* 0x000fc800078e0a08 */
[----:B------:R-:W-:-:S05]  /*0d80*/  IMAD R8, R19, R8, R9 ;  /* 0x0000000813087224 */ /* 0x000fca00078e0209 */
[----:B------:R-:W-:-:S13]  /*0d90*/  ISETP.GT.U32.AND P0, PT, R24, R8, PT ;  /* 0x000000081800720c */ /* 0x000fda0003f04070 */
[----:B------:R-:W-:-:S04]  /*0da0*/  @!P0 IADD3 R8, PT, PT, R8, -R19, RZ ;  /* 0x8000001308088210 */ /* 0x000fc80007ffe0ff */
[----:B------:R-:W-:-:S13]  /*0db0*/  ISETP.GT.U32.AND P0, PT, R24, R8, PT ;  /* 0x000000081800720c */ /* 0x000fda0003f04070 */
[----:B------:R-:W-:-:S04]  /*0dc0*/  @!P0 IMAD.IADD R8, R8, 0x1, -R19 ;  /* 0x0000000108088824 */ /* 0x000fc800078e0a13 */
[----:B------:R-:W-:-:S05]  /*0dd0*/  @!P5 IMAD.MOV R8, RZ, RZ, -R8 ;  /* 0x000000ffff08d224 */ /* 0x000fca00078e0a08 */
[----:B------:R-:W-:-:S05]  /*0de0*/  SEL R9, R21, R8, !P2 ;  /* 0x0000000815097207 */ /* 0x000fca0005000000 */
[----:B------:R-:W-:-:S06]  /*0df0*/  IMAD.WIDE.U32 R8, R9, 0x4, R2 ;  /* 0x0000000409087825 */ /* 0x000fcc00078e0002 */
[----:B------:R-:W0:Y:S01]  /*0e00*/  LDG.E R8, desc[UR6][R8.64] ;  /* 0x0000000608087981 */ /* 0x000e22000c1e1900 */
[----:B------:R-:W-:Y:S01]  /*0e10*/  BSSY.RECONVERGENT B3, `(.L_x_61) ;  /* 0x0000009000037945 */ /* 0x000fe20003800200 */
[----:B0-----:R-:W-:-:S04]  /*0e20*/  FMUL.RZ R29, R8, 0.15915493667125701904 ;  /* 0x3e22f983081d7820 */ /* 0x001fc8000040c000 */
[----:B------:R0:W1:Y:S08]  /*0e30*/  MUFU.SIN R27, R29 ;  /* 0x0000001d001b7308 */ /* 0x0000700000000400 */
[----:B------:R0:W2:Y:S01]  /*0e40*/  MUFU.COS R28, R29 ;  /* 0x0000001d001c7308 */ /* 0x0000a20000000000 */
[----:B------:R-:W-:Y:S05]  /*0e50*/  @P4 BRA `(.L_x_62) ;  /* 0x0000000000104947 */ /* 0x000fea0003800000 */
[-C--:B------:R-:W-:Y:S02]  /*0e60*/  @P3 VIMNMX R11, PT, PT, R11, R25.reuse, PT ;  /* 0x000000190b0b3248 */ /* 0x080fe40003fe0100 */
[-C--:B------:R-:W-:Y:S02]  /*0e70*/  @P3 VIMNMX R14, PT, PT, R14, R25.reuse, !PT ;  /* 0x000000190e0e3248 */ /* 0x080fe40007fe0100 */
[-C--:B------:R-:W-:Y:S02]  /*0e80*/  @!P3 VIMNMX R12, PT, PT, R12, R25.reuse, PT ;  /* 0x000000190c0cb248 */ /* 0x080fe40003fe0100 */
[----:B------:R-:W-:-:S07]  /*0e90*/  @!P3 VIMNMX R13, PT, PT, R13, R25, !PT ;  /* 0x000000190d0db248 */ /* 0x000fce0007fe0100 */
.L_x_62:
[----:B------:R-:W-:Y:S05]  /*0ea0*/  BSYNC.RECONVERGENT B3 ;  /* 0x0000000000037941 */ /* 0x000fea0003800200 */
.L_x_61:
[----:B--2---:R-:W-:Y:S01]  /*0eb0*/  FMUL R28, R28, 0.5 ;  /* 0x3f0000001c1c7820 */ /* 0x004fe20000400000 */
[----:B-1----:R-:W-:Y:S01]  /*0ec0*/  FMUL R8, R27, 0.5 ;  /* 0x3f0000001b087820 */ /* 0x002fe20000400000 */
[----:B------:R-:W1:Y:S01]  /*0ed0*/  POPC R26, R26 ;  /* 0x0000001a001a7309 */ /* 0x000e620000000000 */
[----:B------:R-:W-:Y:S01]  /*0ee0*/  UMOV UR8, 0xffffffff ;  /* 0xffffffff00087882 */ /* 0x000fe20000000000 */
[----:B------:R-:W-:Y:S01]  /*0ef0*/  FMUL R9, R28, R7 ;  /* 0x000000071c097220 */ /* 0x000fe20000400000 */
[----:B------:R-:W-:-:S03]  /*0f00*/  ISETP.GE.AND P3, PT, R17, R20, PT ;  /* 0x000000141100720c */ /* 0x000fc60003f66270 */
[----:B------:R-:W-:-:S04]  /*0f10*/  FFMA R9, R8, R15, R9 ;  /* 0x0000000f08097223 */ /* 0x000fc80000000009 */
[-C--:B------:R-:W-:Y:S01]  /*0f20*/  FMUL R8, R8, R9.reuse ;  /* 0x0000000908087220 */ /* 0x080fe20000400000 */
[----:B------:R-:W-:-:S03]  /*0f30*/  FMUL R28, R28, R9 ;  /* 0x000000091c1c7220 */ /* 0x000fc60000400000 */
[----:B------:R-:W-:Y:S01]  /*0f40*/  FFMA R8, R8, 4, -R15 ;  /* 0x4080000008087823 */ /* 0x000fe2000000080f */
[----:B------:R-:W-:Y:S01]  /*0f50*/  FFMA R28, R28, 4, -R7 ;  /* 0x408000001c1c7823 */ /* 0x000fe20000000807 */
[----:B-1----:R-:W-:Y:S02]  /*0f60*/  IADD3 R18, PT, PT, R26, R23, R18 ;  /* 0x000000171a127210 */ /* 0x002fe40007ffe012 */
[----:B------:R-:W-:-:S04]  /*0f70*/  FMUL R9, R8, R8 ;  /* 0x0000000808097220 */ /* 0x000fc80000400000 */
[----:B------:R-:W-:-:S05]  /*0f80*/  FFMA R9, R28, R28, R9 ;  /* 0x0000001c1c097223 */ /* 0x000fca0000000009 */
[----:B------:R-:W-:Y:S01]  /*0f90*/  FSETP.GE.AND P4, PT, R6, R9, PT ;  /* 0x000000090600720b */ /* 0x000fe20003f86000 */
[----:B------:R-:W-:-:S03]  /*0fa0*/  VIADD R9, R17, 0x20 ;  /* 0x0000002011097836 */ /* 0x000fc60000000000 */
[----:B------:R-:W-:Y:S01]  /*0fb0*/  ISETP.LT.AND P0, PT, R17, R20, P4 ;  /* 0x000000141100720c */ /* 0x000fe20002701270 */
[----:B------:R-:W-:-:S12]  /*0fc0*/  BRA.DIV UR8, `(.L_x_63) ;  /* 0x0000000a08fc7947 */ /* 0x000fd8000b800000 */
[----:B------:R-:W-:-:S07]  /*0fd0*/  VOTE.ANY R8, PT, P0 ;  /* 0x0000000000087806 */ /* 0x000fce00000e0100 */
.L_x_85:
        /* <DEDUP_REMOVED lines=12> */
[----:B------:R-:W2:Y:S01]  /*10a0*/  LDG.E R2, desc[UR6][R2.64] ;  /* 0x0000000602027981 */ /* 0x000ea2000c1e1900 */
[----:B------:R-:W-:Y:S01]  /*10b0*/  BSSY.RECONVERGENT B3, `(.L_x_64) ;  /* 0x0000017000037945 */ /* 0x000fe20003800200 */
[----:B------:R-:W-:Y:S01]  /*10c0*/  ISETP.GE.AND P2, PT, R9, R20, PT ;  /* 0x000000140900720c */ /* 0x000fe20003f46270 */
[----:B--2---:R-:W-:Y:S02]  /*10d0*/  FMUL.RZ R23, R2, 0.15915493667125701904 ;  /* 0x3e22f98302177820 */ /* 0x004fe4000040c000 */
[----:B------:R-:W-:Y:S08]  /*10e0*/  POPC R2, R8 ;  /* 0x0000000800027309 */ /* 0x000ff00000000000 */
[----:B------:R-:W1:Y:S08]  /*10f0*/  MUFU.COS R21, R23 ;  /* 0x0000001700157308 */ /* 0x000e700000000000 */
[----:B------:R-:W2:Y:S01]  /*1100*/  MUFU.SIN R19, R23 ;  /* 0x0000001700137308 */ /* 0x000ea20000000400 */
[----:B-1----:R-:W-:Y:S01]  /*1110*/  FMUL R26, R21, 0.5 ;  /* 0x3f000000151a7820 */ /* 0x002fe20000400000 */
[----:B--2---:R-:W-:-:S03]  /*1120*/  FMUL R28, R19, 0.5 ;  /* 0x3f000000131c7820 */ /* 0x004fc60000400000 */
[----:B------:R-:W-:-:S04]  /*1130*/  FMUL R19, R26, R7 ;  /* 0x000000071a137220 */ /* 0x000fc80000400000 */
        /* <DEDUP_REMOVED lines=9> */
[----:B------:R-:W-:-:S12]  /*11d0*/  @P3 BRA `(.L_x_65) ;  /* 0x0000000000103947 */ /* 0x000fd80003800000 */
[-C--:B------:R-:W-:Y:S02]  /*11e0*/  @P4 VIMNMX R11, PT, PT, R11, R17.reuse, PT ;  /* 0x000000110b0b4248 */ /* 0x080fe40003fe0100 */
[-C--:B------:R-:W-:Y:S02]  /*11f0*/  @P4 VIMNMX R14, PT, PT, R14, R17.reuse, !PT ;  /* 0x000000110e0e4248 */ /* 0x080fe40007fe0100 */
[-C--:B------:R-:W-:Y:S02]  /*1200*/  @!P4 VIMNMX R12, PT, PT, R12, R17.reuse, PT ;  /* 0x000000110c0cc248 */ /* 0x080fe40003fe0100 */
[----:B------:R-:W-:-:S07]  /*1210*/  @!P4 VIMNMX R13, PT, PT, R13, R17, !PT ;  /* 0x000000110d0dc248 */ /* 0x000fce0007fe0100 */
.L_x_65:
[----:B------:R-:W-:Y:S05]  /*1220*/  BSYNC.RECONVERGENT B3 ;  /* 0x0000000000037941 */ /* 0x000fea0003800200 */
.L_x_64:
[----:B------:R-:W-:-:S03]  /*1230*/  UMOV UR8, 0xffffffff ;  /* 0xffffffff00087882 */ /* 0x000fc60000000000 */
[----:B------:R-:W-:Y:S05]  /*1240*/  BRA.DIV UR8, `(.L_x_66) ;  /* 0x0000000a08787947 */ /* 0x000fea000b800000 */
[----:B------:R-:W-:-:S07]  /*1250*/  VOTE.ANY R8, PT, P0 ;  /* 0x0000000000087806 */ /* 0x000fce00000e0100 */
.L_x_88:
[----:B------:R-:W-:Y:S04]  /*1260*/  BSSY.RECONVERGENT B3, `(.L_x_67) ;  /* 0x0000006000037945 */ /* 0x000fe80003800200 */
[----:B------:R-:W-:Y:S05]  /*1270*/  @P2 BRA `(.L_x_68) ;  /* 0x0000000000102947 */ /* 0x000fea0003800000 */
[-C--:B------:R-:W-:Y:S02]  /*1280*/  @P5 VIMNMX R11, PT, PT, R11, R9.reuse, PT ;  /* 0x000000090b0b5248 */ /* 0x080fe40003fe0100 */
[-C--:B------:R-:W-:Y:S02]  /*1290*/  @P5 VIMNMX R14, PT, PT, R14, R9.reuse, !PT ;  /* 0x000000090e0e5248 */ /* 0x080fe40007fe0100 */
[-C--:B------:R-:W-:Y:S02]  /*12a0*/  @!P5 VIMNMX R12, PT, PT, R12, R9.reuse, PT ;  /* 0x000000090c0cd248 */ /* 0x080fe40003fe0100 */
[----:B------:R-:W-:-:S07]  /*12b0*/  @!P5 VIMNMX R13, PT, PT, R13, R9, !PT ;  /* 0x000000090d0dd248 */ /* 0x000fce0007fe0100 */
.L_x_68:
[----:B------:R-:W-:Y:S05]  /*12c0*/  BSYNC.RECONVERGENT B3 ;  /* 0x0000000000037941 */ /* 0x000fea0003800200 */
.L_x_67:
[----:B------:R-:W1:Y:S01]  /*12d0*/  POPC R3, R8 ;  /* 0x0000000800037309 */ /* 0x000e620000000000 */
[----:B------:R-:W-:Y:S01]  /*12e0*/  VIADD R17, R17, 0x80 ;  /* 0x0000008011117836 */ /* 0x000fe20000000000 */
[----:B-1----:R-:W-:Y:S01]  /*12f0*/  IADD3 R18, PT, PT, R3, R2, R18 ;  /* 0x0000000203127210 */ /* 0x002fe20007ffe012 */
[----:B------:R-:W-:Y:S06]  /*1300*/  @P1 BRA `(.L_x_69) ;  /* 0xfffffff400241947 */ /* 0x000fec000383ffff */
[----:B------:R-:W-:Y:S05]  /*1310*/  BSYNC B0 ;  /* 0x0000000000007941 */ /* 0x000fea0003800000 */
.L_x_56:
[----:B------:R-:W-:-:S07]  /*1320*/  VIADD R17, R17, 0xffffffc0 ;  /* 0xffffffc011117836 */ /* 0x000fce0000000000 */
.L_x_55:
[----:B------:R-:W-:Y:S05]  /*1330*/  BSYNC B1 ;  /* 0x0000000000017941 */ /* 0x000fea0003800000 */
.L_x_54:
[----:B------:R-:W-:Y:S01]  /*1340*/  ISETP.NE.AND P0, PT, R0, RZ, PT ;  /* 0x000000ff0000720c */ /* 0x000fe20003f05270 */
[----:B------:R-:W-:-:S12]  /*1350*/  BSSY B0, `(.L_x_70) ;  /* 0x000003d000007945 */ /* 0x000fd80003800000 */
[----:B------:R-:W-:Y:S05]  /*1360*/  @!P0 BRA `(.L_x_71) ;  /* 0x0000000000ec8947 */ /* 0x000fea0003800000 */
[----:B------:R-:W-:Y:S01]  /*1370*/  IABS R16, R20 ;  /* 0x0000001400107213 */ /* 0x000fe20000000000 */
[----:B------:R-:W1:Y:S01]  /*1380*/  LDC.64 R2, c[0x0][0x388] ;  /* 0x0000e200ff027b82 */ /* 0x000e620000000a00 */
[----:B------:R-:W-:Y:S02]  /*1390*/  IMAD.MOV R0, RZ, RZ, -R0 ;  /* 0x000000ffff007224 */ /* 0x000fe400078e0a00 */
[----:B------:R-:W2:Y:S05]  /*13a0*/  I2F.RP R21, R16 ;  /* 0x0000001000157306 */ /* 0x000eaa0000209400 */
[----:B------:R-:W3:Y:S03]  /*13b0*/  LDC R20, c[0x0][0x39c] ;  /* 0x0000e700ff147b82 */ /* 0x000ee60000000800 */
[----:B--2---:R-:W2:Y:S02]  /*13c0*/  MUFU.RCP R21, R21 ;  /* 0x0000001500157308 */ /* 0x004ea40000001000 */
[----:B--2---:R-:W-:-:S06]  /*13d0*/  IADD3 R8, PT, PT, R21, 0xffffffe, RZ ;  /* 0x0ffffffe15087810 */ /* 0x004fcc0007ffe0ff */
[----:B------:R2:W4:Y:S02]  /*13e0*/  F2I.FTZ.U32.TRUNC.NTZ R9, R8 ;  /* 0x0000000800097305 */ /* 0x000524000021f000 */
[----:B--2---:R-:W-:Y:S02]  /*13f0*/  IMAD.MOV.U32 R8, RZ, RZ, RZ ;  /* 0x000000ffff087224 */ /* 0x004fe400078e00ff */
[----:B----4-:R-:W-:-:S04]  /*1400*/  IMAD.MOV R19, RZ, RZ, -R9 ;  /* 0x000000ffff137224 */ /* 0x010fc800078e0a09 */
[----:B------:R-:W-:-:S04]  /*1410*/  IMAD R19, R19, R16, RZ ;  /* 0x0000001013137224 */ /* 0x000fc800078e02ff */
[----:B-1-3--:R-:W-:-:S07]  /*1420*/  IMAD.HI.U32 R19, R9, R19, R8 ;  /* 0x0000001309137227 */ /* 0x00afce00078e0008 */
.L_x_75:
[----:B------:R-:W-:Y:S02]  /*1430*/  IABS R22, R17 ;  /* 0x0000001100167213 */ /* 0x000fe40000000000 */
[----:B------:R-:W-:Y:S02]  /*1440*/  IABS R24, R20 ;  /* 0x0000001400187213 */ /* 0x000fe40000000000 */
[----:B------:R-:W-:Y:S01]  /*1450*/  ISETP.GE.AND P1, PT, R17, RZ, PT ;  /* 0x000000ff1100720c */ /* 0x000fe20003f26270 */
[----:B------:R-:W-:Y:S01]  /*1460*/  IMAD.HI.U32 R8, R19, R22, RZ ;  /* 0x0000001613087227 */ /* 0x000fe200078e00ff */
[----:B------:R-:W-:-:S04]  /*1470*/  ISETP.NE.AND P2, PT, R20, RZ, PT ;  /* 0x000000ff1400720c */ /* 0x000fc80003f45270 */
[----:B------:R-:W-:-:S05]  /*1480*/  IADD3 R9, PT, PT, -R8, RZ, RZ ;  /* 0x000000ff08097210 */ /* 0x000fca0007ffe1ff */
[----:B------:R-:W-:-:S05]  /*1490*/  IMAD R9, R24, R9, R22 ;  /* 0x0000000918097224 */ /* 0x000fca00078e0216 */
[----:B------:R-:W-:-:S13]  /*14a0*/  ISETP.GT.U32.AND P0, PT, R16, R9, PT ;  /* 0x000000091000720c */ /* 0x000fda0003f04070 */
[----:B------:R-:W-:-:S05]  /*14b0*/  @!P0 IMAD.IADD R9, R9, 0x1, -R24 ;  /* 0x0000000109098824 */ /* 0x000fca00078e0a18 */
[----:B------:R-:W-:-:S13]  /*14c0*/  ISETP.GT.U32.AND P0, PT, R16, R9, PT ;  /* 0x000000091000720c */ /* 0x000fda0003f04070 */
[----:B------:R-:W-:-:S04]  /*14d0*/  @!P0 IMAD.IADD R9, R9, 0x1, -R24 ;  /* 0x0000000109098824 */ /* 0x000fc800078e0a18 */
[----:B------:R-:W-:Y:S01]  /*14e0*/  @!P1 IMAD.MOV R9, RZ, RZ, -R9 ;  /* 0x000000ffff099224 */ /* 0x000fe200078e0a09 */
[----:B------:R-:W-:-:S05]  /*14f0*/  @!P2 LOP3.LUT R9, RZ, R20, RZ, 0x33, !PT ;  /* 0x00000014ff09a212 */ /* 0x000fca00078e33ff */
[----:B------:R-:W-:-:S06]  /*1500*/  IMAD.WIDE.U32 R8, R9, 0x4, R2 ;  /* 0x0000000409087825 */ /* 0x000fcc00078e0002 */
[----:B------:R-:W2:Y:S01]  /*1510*/  LDG.E R8, desc[UR6][R8.64] ;  /* 0x0000000608087981 */ /* 0x000ea2000c1e1900 */
[----:B------:R-:W-:Y:S01]  /*1520*/  UMOV UR8, 0xffffffff ;  /* 0xffffffff00087882 */ /* 0x000fe20000000000 */
[----:B------:R-:W-:Y:S02]  /*1530*/  IADD3 R0, PT, PT, R0, 0x1, RZ ;  /* 0x0000000100007810 */ /* 0x000fe40007ffe0ff */
[----:B------:R-:W-:Y:S02]  /*1540*/  ISETP.GE.AND P2, PT, R17, R20, PT ;  /* 0x000000141100720c */ /* 0x000fe40003f46270 */
[----:B------:R-:W-:Y:S01]  /*1550*/  ISETP.NE.AND P3, PT, R0, RZ, PT ;  /* 0x000000ff0000720c */ /* 0x000fe20003f65270 */
[----:B--2---:R-:W-:-:S04]  /*1560*/  FMUL.RZ R23, R8, 0.15915493667125701904 ;  /* 0x3e22f98308177820 */ /* 0x004fc8000040c000 */
        /* <DEDUP_REMOVED lines=16> */
.L_x_91:
[----:B------:R-:W-:Y:S04]  /*1670*/  BSSY.RECONVERGENT B1, `(.L_x_73) ;  /* 0x0000006000017945 */ /* 0x000fe80003800200 */
[----:B------:R-:W-:Y:S05]  /*1680*/  @P2 BRA `(.L_x_74) ;  /* 0x0000000000102947 */ /* 0x000fea0003800000 */
[-C--:B------:R-:W-:Y:S02]  /*1690*/  @P1 VIMNMX R11, PT, PT, R11, R17.reuse, PT ;  /* 0x000000110b0b1248 */ /* 0x080fe40003fe0100 */
[-C--:B------:R-:W-:Y:S02]  /*16a0*/  @P1 VIMNMX R14, PT, PT, R14, R17.reuse, !PT ;  /* 0x000000110e0e1248 */ /* 0x080fe40007fe0100 */
[-C--:B------:R-:W-:Y:S02]  /*16b0*/  @!P1 VIMNMX R12, PT, PT, R12, R17.reuse, PT ;  /* 0x000000110c0c9248 */ /* 0x080fe40003fe0100 */
[----:B------:R-:W-:-:S07]  /*16c0*/  @!P1 VIMNMX R13, PT, PT, R13, R17, !PT ;  /* 0x000000110d0d9248 */ /* 0x000fce0007fe0100 */
.L_x_74:
[----:B------:R-:W-:Y:S05]  /*16d0*/  BSYNC.RECONVERGENT B1 ;  /* 0x0000000000017941 */ /* 0x000fea0003800200 */
.L_x_73:
[----:B------:R-:W1:Y:S01]  /*16e0*/  POPC R9, R8 ;  /* 0x0000000800097309 */ /* 0x000e620000000000 */
[----:B------:R-:W-:Y:S02]  /*16f0*/  VIADD R17, R17, 0x20 ;  /* 0x0000002011117836 */ /* 0x000fe40000000000 */
[----:B-1----:R-:W-:Y:S01]  /*1700*/  IMAD.IADD R18, R9, 0x1, R18 ;  /* 0x0000000109127824 */ /* 0x002fe200078e0212 */
[----:B------:R-:W-:Y:S06]  /*1710*/  @P3 BRA `(.L_x_75) ;  /* 0xfffffffc00443947 */ /* 0x000fec000383ffff */
.L_x_71:
[----:B------:R-:W-:Y:S05]  /*1720*/  BSYNC B0 ;  /* 0x0000000000007941 */ /* 0x000fea0003800000 */
.L_x_70:
[----:B------:R-:W-:-:S07]  /*1730*/  VIADD R18, R18, 0xffffffff ;  /* 0xffffffff12127836 */ /* 0x000fce0000000000 */
.L_x_53:
[----:B------:R-:W-:Y:S05]  /*1740*/  BSYNC B2 ;  /* 0x0000000000027941 */ /* 0x000fea0003800000 */
.L_x_52:
[----:B------:R-:W-:-:S03]  /*1750*/  UMOV UR8, 0xffffffff ;  /* 0xffffffff00087882 */ /* 0x000fc60000000000 */
[----:B------:R-:W-:Y:S05]  /*1760*/  BRA.DIV UR8, `(.L_x_76) ;  /* 0x0000000608687947 */ /* 0x000fea000b800000 */
[----:B------:R-:W1:Y:S04]  /*1770*/  SHFL.DOWN PT, R6, R11, 0x10, 0x1f ;  /* 0x0a001f000b067f89 */ /* 0x000e6800000e0000 */
[----:B------:R-:W2:Y:S04]  /*1780*/  SHFL.DOWN PT, R9, R14, 0x10, 0x1f ;  /* 0x0a001f000e097f89 */ /* 0x000ea800000e0000 */
[----:B------:R-:W3:Y:S04]  /*1790*/  SHFL.DOWN PT, R15, R12, 0x10, 0x1f ;  /* 0x0a001f000c0f7f89 */ /* 0x000ee800000e0000 */
[----:B------:R-:W4:Y:S01]  /*17a0*/  SHFL.DOWN PT, R16, R13, 0x10, 0x1f ;  /* 0x0a001f000d107f89 */ /* 0x000f2200000e0000 */
[----:B-1----:R-:W-:-:S02]  /*17b0*/  VIMNMX R6, PT, PT, R6, R11, PT ;  /* 0x0000000b06067248 */ /* 0x002fc40003fe0100 */
[----:B--2---:R-:W-:-:S03]  /*17c0*/  VIMNMX R9, PT, PT, R9, R14, !PT ;  /* 0x0000000e09097248 */ /* 0x004fc60007fe0100 */
[----:B------:R-:W1:Y:S01]  /*17d0*/  SHFL.DOWN PT, R17, R6, 0x8, 0x1f ;  /* 0x09001f0006117f89 */ /* 0x000e6200000e0000 */
[----:B---3--:R-:W-:-:S03]  /*17e0*/  VIMNMX R15, PT, PT, R15, R12, PT ;  /* 0x0000000c0f0f7248 */ /* 0x008fc60003fe0100 */
[----:B------:R-:W2:Y:S01]  /*17f0*/  SHFL.DOWN PT, R20, R9, 0x8, 0x1f ;  /* 0x09001f0009147f89 */ /* 0x000ea200000e0000 */
[----:B----4-:R-:W-:-:S03]  /*1800*/  VIMNMX R16, PT, PT, R16, R13, !PT ;  /* 0x0000000d10107248 */ /* 0x010fc60007fe0100 */
[----:B------:R-:W3:Y:S04]  /*1810*/  SHFL.DOWN PT, R22, R15, 0x8, 0x1f ;  /* 0x09001f000f167f89 */ /* 0x000ee800000e0000 */
[----:B------:R-:W4:Y:S01]  /*1820*/  SHFL.DOWN PT, R11, R16, 0x8, 0x1f ;  /* 0x09001f00100b7f89 */ /* 0x000f2200000e0000 */
[----:B-1----:R-:W-:Y:S02]  /*1830*/  VIMNMX R17, PT, PT, R6, R17, PT ;  /* 0x0000001106117248 */ /* 0x002fe40003fe0100 */
        /* <DEDUP_REMOVED lines=22> */
[----:B------:R4:W0:Y:S01]  /*19a0*/  SHFL.DOWN PT, R2, R15, 0x1, 0x1f ;  /* 0x08201f000f027f89 */ /* 0x00082200000e0000 */
[----:B-1----:R-:W-:Y:S02]  /*19b0*/  VIMNMX R13, PT, PT, R9, R20, PT ;  /* 0x00000014090d7248 */ /* 0x002fe40003fe0100 */
[----:B--2---:R-:W-:Y:S02]  /*19c0*/  VIMNMX R11, PT, PT, R14, R11, !PT ;  /* 0x0000000b0e0b7248 */ /* 0x004fe40007fe0100 */
[----:B---34-:R-:W-:-:S07]  /*19d0*/  VIMNMX R17, PT, PT, R16, R17, PT ;  /* 0x0000001110117248 */ /* 0x018fce0003fe0100 */
.L_x_113:
[----:B------:R-:W-:-:S13]  /*19e0*/  ISETP.NE.AND P0, PT, R10, RZ, PT ;  /* 0x000000ff0a00720c */ /* 0x000fda0003f05270 */
[----:B------:R-:W-:Y:S05]  /*19f0*/  @P0 EXIT ;  /* 0x000000000000094d */ /* 0x000fea0003800000 */
[----:B------:R-:W-:Y:S02]  /*1a00*/  IADD3 R3, PT, PT, -R13, R11, RZ ;  /* 0x0000000b0d037210 */ /* 0x000fe40007ffe1ff */
[----:B0-----:R-:W-:Y:S02]  /*1a10*/  VIMNMX R15, PT, PT, R15, R2, !PT ;  /* 0x000000020f0f7248 */ /* 0x001fe40007fe0100 */
[----:B------:R-:W-:-:S13]  /*1a20*/  ISETP.NE.AND P0, PT, R18, R3, PT ;  /* 0x000000031200720c */ /* 0x000fda0003f05270 */
[----:B------:R-:W-:Y:S01]  /*1a30*/  @!P0 IMAD.MOV.U32 R3, RZ, RZ, 0x1 ;  /* 0x00000001ff038424 */ /* 0x000fe200078e00ff */
[----:B------:R0:W-:Y:S04]  /*1a40*/  @!P0 STG.E desc[UR6][R4.64], R13 ;  /* 0x0000000d04008986 */ /* 0x0001e8000c101906 */
[----:B------:R0:W-:Y:S04]  /*1a50*/  @!P0 STG.E desc[UR6][R4.64+0x4], R11 ;  /* 0x0000040b04008986 */ /* 0x0001e8000c101906 */
[----:B------:R0:W-:Y:S01]  /*1a60*/  @!P0 STG.E desc[UR6][R4.64+0x8], R3 ;  /* 0x0000080304008986 */ /* 0x0001e2000c101906 */
[----:B------:R-:W-:Y:S05]  /*1a70*/  @!P0 EXIT ;  /* 0x000000000000894d */ /* 0x000fea0003800000 */
[----:B------:R-:W-:Y:S04]  /*1a80*/  STG.E desc[UR6][R4.64], R17 ;  /* 0x0000001104007986 */ /* 0x000fe8000c101906 */
[----:B------:R-:W-:Y:S04]  /*1a90*/  STG.E desc[UR6][R4.64+0x4], R15 ;  /* 0x0000040f04007986 */ /* 0x000fe8000c101906 */
[----:B------:R-:W-:Y:S01]  /*1aa0*/  STG.E desc[UR6][R4.64+0x8], RZ ;  /* 0x000008ff04007986 */ /* 0x000fe2000c101906 */
[----:B------:R-:W-:Y:S05]  /*1ab0*/  EXIT ;  /* 0x000000000000794d */ /* 0x000fea0003800000 */
.L_x_57:
[----:B------:R-:W-:Y:S01]  /*1ac0*/  BSSY B3, `(.L_x_77) ;  /* 0x0000005000037945 */ /* 0x000fe20003800000 */
[----:B------:R-:W-:-:S07]  /*1ad0*/  IMAD.MOV.U32 R8, RZ, RZ, -0x1 ;  /* 0xffffffffff087424 */ /* 0x000fce00078e00ff */
[----:B------:R-:W-:Y:S05]  /*1ae0*/  WARPSYNC.COLLECTIVE R8, `(.L_x_78) ;  /* 0x0000000008087348 */ /* 0x000fea0003c00000 */
[----:B------:R-:W-:Y:S01]  /*1af0*/  VOTE.ANY R8, PT, P0 ;  /* 0x0000000000087806 */ /* 0x000fe200000e0100 */
[----:B------:R-:W-:Y:S06]  /*1b00*/  ENDCOLLECTIVE ;  /* 0x000000000000791b */ /* 0x000fec0003800000 */
.L_x_78:
[----:B------:R-:W-:Y:S05]  /*1b10*/  BSYNC B3 ;  /* 0x0000000000037941 */ /* 0x000fea0003800000 */
.L_x_77:
[----:B------:R-:W-:Y:S01]  /*1b20*/  IMAD.MOV.U32 R26, RZ, RZ, R8 ;  /* 0x000000ffff1a7224 */ /* 0x000fe200078e0008 */
[----:B------:R-:W-:Y:S06]  /*1b30*/  BRA `(.L_x_79) ;  /* 0xffffffec00b87947 */ /* 0x000fec000383ffff */
.L_x_60:
[----:B------:R-:W-:Y:S01]  /*1b40*/  BSSY B3, `(.L_x_80) ;  /* 0x0000005000037945 */ /* 0x000fe20003800000 */
[----:B------:R-:W-:-:S07]  /*1b50*/  MOV R8, 0xffffffff ;  /* 0xffffffff00087802 */ /* 0x000fce0000000f00 */
[----:B0-----:R-:W-:Y:S05]  /*1b60*/  WARPSYNC.COLLECTIVE R8, `(.L_x_81) ;  /* 0x0000000008087348 */ /* 0x001fea0003c00000 */
[----:B------:R-:W-:Y:S01]  /*1b70*/  VOTE.ANY R8, PT, P0 ;  /* 0x0000000000087806 */ /* 0x000fe200000e0100 */
[----:B0-----:R-:W-:Y:S06]  /*1b80*/  ENDCOLLECTIVE ;  /* 0x000000000000791b */ /* 0x001fec0003800000 */
.L_x_81:
[----:B------:R-:W-:Y:S05]  /*1b90*/  BSYNC B3 ;  /* 0x0000000000037941 */ /* 0x000fea0003800000 */
.L_x_80:
[----:B------:R-:W-:Y:S01]  /*1ba0*/  IMAD.MOV.U32 R26, RZ, RZ, R8 ;  /* 0x000000ffff1a7224 */ /* 0x000fe200078e0008 */
[----:B------:R-:W-:Y:S06]  /*1bb0*/  BRA `(.L_x_82) ;  /* 0xfffffff000607947 */ /* 0x000fec000383ffff */
.L_x_63:
[----:B------:R-:W-:Y:S01]  /*1bc0*/  BSSY B3, `(.L_x_83) ;  /* 0x0000005000037945 */ /* 0x000fe20003800000 */
[----:B------:R-:W-:-:S07]  /*1bd0*/  IMAD.MOV.U32 R8, RZ, RZ, -0x1 ;  /* 0xffffffffff087424 */ /* 0x000fce00078e00ff */
[----:B0-----:R-:W-:Y:S05]  /*1be0*/  WARPSYNC.COLLECTIVE R8, `(.L_x_84) ;  /* 0x0000000008087348 */ /* 0x001fea0003c00000 */
[----:B------:R-:W-:Y:S01]  /*1bf0*/  VOTE.ANY R8, PT, P0 ;  /* 0x0000000000087806 */ /* 0x000fe200000e0100 */
[----:B0-----:R-:W-:Y:S06]  /*1c00*/  ENDCOLLECTIVE ;  /* 0x000000000000791b */ /* 0x001fec0003800000 */
.L_x_84:
[----:B------:R-:W-:Y:S05]  /*1c10*/  BSYNC B3 ;  /* 0x0000000000037941 */ /* 0x000fea0003800000 */
.L_x_83:
[----:B------:R-:W-:Y:S05]  /*1c20*/  BRA `(.L_x_85) ;  /* 0xfffffff000ec7947 */ /* 0x000fea000383ffff */
.L_x_66:
[----:B------:R-:W-:Y:S01]  /*1c30*/  BSSY B3, `(.L_x_86) ;  /* 0x0000005000037945 */ /* 0x000fe20003800000 */
[----:B------:R-:W-:-:S07]  /*1c40*/  IMAD.MOV.U32 R8, RZ, RZ, -0x1 ;  /* 0xffffffffff087424 */ /* 0x000fce00078e00ff */
[----:B0-----:R-:W-:Y:S05]  /*1c50*/  WARPSYNC.COLLECTIVE R8, `(.L_x_87) ;  /* 0x0000000008087348 */ /* 0x001fea0003c00000 */
[----:B------:R-:W-:Y:S01]  /*1c60*/  VOTE.ANY R8, PT, P0 ;  /* 0x0000000000087806 */ /* 0x000fe200000e0100 */
[----:B0-----:R-:W-:Y:S06]  /*1c70*/  ENDCOLLECTIVE ;  /* 0x000000000000791b */ /* 0x001fec0003800000 */
.L_x_87:
[----:B------:R-:W-:Y:S05]  /*1c80*/  BSYNC B3 ;  /* 0x0000000000037941 */ /* 0x000fea0003800000 */
.L_x_86:
[----:B------:R-:W-:Y:S05]  /*1c90*/  BRA `(.L_x_88) ;  /* 0xfffffff400707947 */ /* 0x000fea000383ffff */
.L_x_72:
[----:B------:R-:W-:Y:S01]  /*1ca0*/  BSSY B1, `(.L_x_89) ;  /* 0x0000005000017945 */ /* 0x000fe20003800000 */
[----:B------:R-:W-:-:S07]  /*1cb0*/  MOV R8, 0xffffffff ;  /* 0xffffffff00087802 */ /* 0x000fce0000000f00 */
[----:B0-----:R-:W-:Y:S05]  /*1cc0*/  WARPSYNC.COLLECTIVE R8, `(.L_x_90) ;  /* 0x0000000008087348 */ /* 0x001fea0003c00000 */
[----:B------:R-:W-:Y:S01]  /*1cd0*/  VOTE.ANY R8, PT, P0 ;  /* 0x0000000000087806 */ /* 0x000fe200000e0100 */
[----:B0-----:R-:W-:Y:S06]  /*1ce0*/  ENDCOLLECTIVE ;  /* 0x000000000000791b */ /* 0x001fec0003800000 */
.L_x_90:
[----:B------:R-:W-:Y:S05]  /*1cf0*/  BSYNC B1 ;  /* 0x0000000000017941 */ /* 0x000fea0003800000 */
.L_x_89:
[----:B------:R-:W-:Y:S05]  /*1d00*/  BRA `(.L_x_91) ;  /* 0xfffffff800587947 */ /* 0x000fea000383ffff */
.L_x_76:
[----:B------:R-:W-:Y:S01]  /*1d10*/  BSSY B0, `(.L_x_92) ;  /* 0x0000008000007945 */ /* 0x000fe20003800000 */
[----:B------:R-:W-:Y:S01]  /*1d20*/  IMAD.MOV.U32 R7, RZ, RZ, R11 ;  /* 0x000000ffff077224 */ /* 0x000fe200078e000b */
[----:B------:R-:W-:Y:S01]  /*1d30*/  MOV R8, 0xffffffff ;  /* 0xffffffff00087802 */ /* 0x000fe20000000f00 */
[----:B------:R-:W-:Y:S02]  /*1d40*/  IMAD.MOV.U32 R0, RZ, RZ, 0x10 ;  /* 0x00000010ff007424 */ /* 0x000fe400078e00ff */
[----:B------:R-:W-:-:S07]  /*1d50*/  IMAD.MOV.U32 R3, RZ, RZ, 0x1f ;  /* 0x0000001fff037424 */ /* 0x000fce00078e00ff */
[----:B0-----:R-:W-:Y:S05]  /*1d60*/  WARPSYNC.COLLECTIVE R8, `(.L_x_93) ;  /* 0x0000000008087348 */ /* 0x001fea0003c00000 */
[----:B------:R1:W2:Y:S02]  /*1d70*/  SHFL.DOWN P0, R2, R7, R0, R3 ;  /* 0x0800000007027389 */ /* 0x0002a40000000003 */
[----:B012---:R-:W-:Y:S05]  /*1d80*/  ENDCOLLECTIVE ;  /* 0x000000000000791b */ /* 0x007fea0003800000 */
.L_x_93:
[----:B------:R-:W-:Y:S05]  /*1d90*/  BSYNC B0 ;  /* 0x0000000000007941 */ /* 0x000fea0003800000 */
.L_x_92:
[----:B------:R-:W-:Y:S02]  /*1da0*/  HFMA2 R3, -RZ, RZ, 0, 1.847743988037109375e-06 ;  /* 0x0000001fff037431 */ /* 0x000fe400000001ff */
[----:B------:R-:W-:Y:S02]  /*1db0*/  IMAD.MOV.U32 R7, RZ, RZ, R14 ;  /* 0x000000ffff077224 */ /* 0x000fe400078e000e */
[----:B------:R-:W-:Y:S02]  /*1dc0*/  IMAD.MOV.U32 R0, RZ, RZ, 0x10 ;  /* 0x00000010ff007424 */ /* 0x000fe400078e00ff */
[----:B------:R-:W-:Y:S02]  /*1dd0*/  IMAD.MOV.U32 R8, RZ, RZ, -0x1 ;  /* 0xffffffffff087424 */ /* 0x000fe400078e00ff */
[----:B------:R-:W-:-:S07]  /*1de0*/  IMAD.MOV.U32 R6, RZ, RZ, R2 ;  /* 0x000000ffff067224 */ /* 0x000fce00078e0002 */
[----:B------:R-:W-:Y:S05]  /*1df0*/  WARPSYNC.COLLECTIVE R8, `(.L_x_94) ;  /* 0x0000000008087348 */ /* 0x000fea0003c00000 */
[----:B------:R0:W1:Y:S02]  /*1e00*/  SHFL.DOWN P0, R2, R7, R0, R3 ;  /* 0x0800000007027389 */ /* 0x0000640000000003 */
[----:B01----:R-:W-:Y:S05]  /*1e10*/  ENDCOLLECTIVE ;  /* 0x000000000000791b */ /* 0x003fea0003800000 */
.L_x_94:
[----:B------:R-:W-:Y:S01]  /*1e20*/  VIMNMX R6, PT, PT, R6, R11, PT ;  /* 0x0000000b06067248 */ /* 0x000fe20003fe0100 */
[----:B------:R-:W-:Y:S02]  /*1e30*/  IMAD.MOV.U32 R7, RZ, RZ, R12 ;  /* 0x000000ffff077224 */ /* 0x000fe400078e000c */
[----:B------:R-:W-:-:S07]  /*1e40*/  IMAD.MOV.U32 R9, RZ, RZ, R2 ;  /* 0x000000ffff097224 */ /* 0x000fce00078e0002 */
[----:B------:R-:W-:Y:S05]  /*1e50*/  WARPSYNC.COLLECTIVE R8, `(.L_x_95) ;  /* 0x0000000008087348 */ /* 0x000fea0003c00000 */
[----:B------:R0:W1:Y:S02]  /*1e60*/  SHFL.DOWN P0, R2, R7, R0, R3 ;  /* 0x0800000007027389 */ /* 0x0000640000000003 */
[----:B01----:R-:W-:Y:S05]  /*1e70*/  ENDCOLLECTIVE ;  /* 0x000000000000791b */ /* 0x003fea0003800000 */
.L_x_95:
[----:B------:R-:W-:Y:S01]  /*1e80*/  VIMNMX R9, PT, PT, R9, R14, !PT ;  /* 0x0000000e09097248 */ /* 0x000fe20007fe0100 */
[----:B------:R-:W-:Y:S01]  /*1e90*/  IMAD.MOV.U32 R7, RZ, RZ, R13 ;  /* 0x000000ffff077224 */ /* 0x000fe200078e000d */
[----:B------:R-:W-:-:S07]  /*1ea0*/  MOV R15, R2 ;  /* 0x00000002000f7202 */ /* 0x000fce0000000f00 */
[----:B------:R-:W-:Y:S05]  /*1eb0*/  WARPSYNC.COLLECTIVE R8, `(.L_x_96) ;  /* 0x0000000008087348 */ /* 0x000fea0003c00000 */
[----:B------:R0:W1:Y:S02]  /*1ec0*/  SHFL.DOWN P0, R2, R7, R0, R3 ;  /* 0x0800000007027389 */ /* 0x0000640000000003 */
[----:B01----:R-:W-:Y:S05]  /*1ed0*/  ENDCOLLECTIVE ;  /* 0x000000000000791b */ /* 0x003fea0003800000 */
.L_x_96:
[----:B------:R-:W-:Y:S01]  /*1ee0*/  VIMNMX R15, PT, PT, R15, R12, PT ;  /* 0x0000000c0f0f7248 */ /* 0x000fe20003fe0100 */
[----:B------:R-:W-:Y:S02]  /*1ef0*/  HFMA2 R0, -RZ, RZ, 0, 4.76837158203125e-07 ;  /* 0x00000008ff007431 */ /* 0x000fe400000001ff */
[----:B------:R-:W-:Y:S02]  /*1f00*/  IMAD.MOV.U32 R7, RZ, RZ, R6 ;  /* 0x000000ffff077224 */ /* 0x000fe400078e0006 */
[----:B------:R-:W-:-:S07]  /*1f10*/  IMAD.MOV.U32 R16, RZ, RZ, R2 ;  /* 0x000000ffff107224 */ /* 0x000fce00078e0002 */
[----:B------:R-:W-:Y:S05]  /*1f20*/  WARPSYNC.COLLECTIVE R8, `(.L_x_97) ;  /* 0x0000000008087348 */ /* 0x000fea0003c00000 */
[----:B------:R0:W1:Y:S02]  /*1f30*/  SHFL.DOWN P0, R2, R7, R0, R3 ;  /* 0x0800000007027389 */ /* 0x0000640000000003 */
[----:B01----:R-:W-:Y:S05]  /*1f40*/  ENDCOLLECTIVE ;  /* 0x000000000000791b */ /* 0x003fea0003800000 */
.L_x_97:
[----:B------:R-:W-:Y:S01]  /*1f50*/  VIMNMX R16, PT, PT, R16, R13, !PT ;  /* 0x0000000d10107248 */ /* 0x000fe20007fe0100 */
[----:B------:R-:W-:Y:S02]  /*1f60*/  IMAD.MOV.U32 R7, RZ, RZ, R9 ;  /* 0x000000ffff077224 */ /* 0x000fe400078e0009 */
[----:B------:R-:W-:-:S07]  /*1f70*/  IMAD.MOV.U32 R17, RZ, RZ, R2 ;  /* 0x000000ffff117224 */ /* 0x000fce00078e0002 */
[----:B------:R-:W-:Y:S05]  /*1f80*/  WARPSYNC.COLLECTIVE R8, `(.L_x_98) ;  /* 0x0000000008087348 */ /* 0x000fea0003c00000 */
[----:B------:R0:W1:Y:S02]  /*1f90*/  SHFL.DOWN P0, R2, R7, R0, R3 ;  /* 0x0800000007027389 */ /* 0x0000640000000003 */
[----:B01----:R-:W-:Y:S05]  /*1fa0*/  ENDCOLLECTIVE ;  /* 0x000000000000791b */ /* 0x003fea0003800000 */
.L_x_98:
[----:B------:R-:W-:Y:S02]  /*1fb0*/  VIMNMX R17, PT, PT, R6, R17, PT ;  /* 0x0000001106117248 */ /* 0x000fe40003fe0100 */
[----:B------:R-:W-:Y:S01]  /*1fc0*/  MOV R7, R15 ;  /* 0x0000000f00077202 */ /* 0x000fe20000000f00 */
[----:B------:R-:W-:-:S07]  /*1fd0*/  IMAD.MOV.U32 R20, RZ, RZ, R2 ;  /* 0x000000ffff147224 */ /* 0x000fce00078e0002 */
[----:B------:R-:W-:Y:S05]  /*1fe0*/  WARPSYNC.COLLECTIVE R8, `(.L_x_99) ;  /* 0x0000000008087348 */ /* 0x000fea0003c00000 */
[----:B------:R0:W1:Y:S02]  /*1ff0*/  SHFL.DOWN P0, R2, R7, R0, R3 ;  /* 0x0800000007027389 */ /* 0x0000640000000003 */
[----:B01----:R-:W-:Y:S05]  /*2000*/  ENDCOLLECTIVE ;  /* 0x000000000000791b */ /* 0x003fea0003800000 */
.L_x_99:
[----:B------:R-:W-:Y:S01]  /*2010*/  VIMNMX R20, PT, PT, R9, R20, !PT ;  /* 0x0000001409147248 */ /* 0x000fe20007fe0100 */
[----:B------:R-:W-:Y:S02]  /*2020*/  IMAD.MOV.U32 R7, RZ, RZ, R16 ;  /* 0x000000ffff077224 */ /* 0x000fe400078e0010 */
[----:B------:R-:W-:-:S07]  /*2030*/  IMAD.MOV.U32 R22, RZ, RZ, R2 ;  /* 0x000000ffff167224 */ /* 0x000fce00078e0002 */
[----:B------:R-:W-:Y:S05]  /*2040*/  WARPSYNC.COLLECTIVE R8, `(.L_x_100) ;  /* 0x0000000008087348 */ /* 0x000fea0003c00000 */
[----:B------:R0:W1:Y:S02]  /*2050*/  SHFL.DOWN P0, R2, R7, R0, R3 ;  /* 0x0800000007027389 */ /* 0x0000640000000003 */
[----:B01----:R-:W-:Y:S05]  /*2060*/  ENDCOLLECTIVE ;  /* 0x000000000000791b */ /* 0x003fea0003800000 */
.L_x_100:
[----:B------:R-:W-:Y:S02]  /*2070*/  VIMNMX R22, PT, PT, R15, R22, PT ;  /* 0x000000160f167248 */ /* 0x000fe40003fe0100 */
[----:B------:R-:W-:Y:S01]  /*2080*/  MOV R7, R17 ;  /* 0x0000001100077202 */ /* 0x000fe20000000f00 */
[----:B------:R-:W-:Y:S02]  /*2090*/  IMAD.MOV.U32 R0, RZ, RZ, 0x4 ;  /* 0x00000004ff007424 */ /* 0x000fe400078e00ff */
[----:B------:R-:W-:-:S07]  /*20a0*/  IMAD.MOV.U32 R11, RZ, RZ, R2 ;  /* 0x000000ffff0b7224 */ /* 0x000fce00078e0002 */
[----:B------:R-:W-:Y:S05]  /*20b0*/  WARPSYNC.COLLECTIVE R8, `(.L_x_101) ;  /* 0x0000000008087348 */ /* 0x000fea0003c00000 */
[----:B------:R0:W1:Y:S02]  /*20c0*/  SHFL.DOWN P0, R2, R7, R0, R3 ;  /* 0x0800000007027389 */ /* 0x0000640000000003 */
[----:B01----:R-:W-:Y:S05]  /*20d0*/  ENDCOLLECTIVE ;  /* 0x000000000000791b */ /* 0x003fea0003800000 */
.L_x_101:
[----:B------:R-:W-:Y:S01]  /*20e0*/  VIMNMX R11, PT, PT, R16, R11, !PT ;  /* 0x0000000b100b7248 */ /* 0x000fe20007fe0100 */
[----:B------:R-:W-:Y:S02]  /*20f0*/  IMAD.MOV.U32 R7, RZ, RZ, R20 ;  /* 0x000000ffff077224 */ /* 0x000fe400078e0014 */
[----:B------:R-:W-:-:S07]  /*2100*/  IMAD.MOV.U32 R12, RZ, RZ, R2 ;  /* 0x000000ffff0c7224 */ /* 0x000fce00078e0002 */
[----:B------:R-:W-:Y:S05]  /*2110*/  WARPSYNC.COLLECTIVE R8, `(.L_x_102) ;  /* 0x0000000008087348 */ /* 0x000fea0003c00000 */
[----:B------:R0:W1:Y:S02]  /*2120*/  SHFL.DOWN P0, R2, R7, R0, R3 ;  /* 0x0800000007027389 */ /* 0x0000640000000003 */
[----:B01----:R-:W-:Y:S05]  /*2130*/  ENDCOLLECTIVE ;  /* 0x000000000000791b */ /* 0x003fea0003800000 */
.L_x_102:
[----:B------:R-:W-:Y:S01]  /*2140*/  VIMNMX R12, PT, PT, R17, R12, PT ;  /* 0x0000000c110c7248 */ /* 0x000fe20003fe0100 */
[----:B------:R-:W-:Y:S01]  /*2150*/  IMAD.MOV.U32 R7, RZ, RZ, R22 ;  /* 0x000000ffff077224 */ /* 0x000fe200078e0016 */
[----:B------:R-:W-:-:S07]  /*2160*/  MOV R13, R2 ;  /* 0x00000002000d7202 */ /* 0x000fce0000000f00 */
[----:B------:R-:W-:Y:S05]  /*2170*/  WARPSYNC.COLLECTIVE R8, `(.L_x_103) ;  /* 0x0000000008087348 */ /* 0x000fea0003c00000 */
[----:B------:R0:W1:Y:S02]  /*2180*/  SHFL.DOWN P0, R2, R7, R0, R3 ;  /* 0x0800000007027389 */ /* 0x0000640000000003 */
[----:B01----:R-:W-:Y:S05]  /*2190*/  ENDCOLLECTIVE ;  /* 0x000000000000791b */ /* 0x003fea0003800000 */
.L_x_103:
[----:B------:R-:W-:Y:S01]  /*21a0*/  VIMNMX R13, PT, PT, R20, R13, !PT ;  /* 0x0000000d140d7248 */ /* 0x000fe20007fe0100 */
[----:B------:R-:W-:Y:S02]  /*21b0*/  IMAD.MOV.U32 R7, RZ, RZ, R11 ;  /* 0x000000ffff077224 */ /* 0x000fe400078e000b */
[----:B------:R-:W-:-:S07]  /*21c0*/  IMAD.MOV.U32 R19, RZ, RZ, R2 ;  /* 0x000000ffff137224 */ /* 0x000fce00078e0002 */
[----:B------:R-:W-:Y:S05]  /*21d0*/  WARPSYNC.COLLECTIVE R8, `(.L_x_104) ;  /* 0x0000000008087348 */ /* 0x000fea0003c00000 */
[----:B------:R0:W1:Y:S02]  /*21e0*/  SHFL.DOWN P0, R2, R7, R0, R3 ;  /* 0x0800000007027389 */ /* 0x0000640000000003 */
[----:B01----:R-:W-:Y:S05]  /*21f0*/  ENDCOLLECTIVE ;  /* 0x000000000000791b */ /* 0x003fea0003800000 */
.L_x_104:
[----:B------:R-:W-:Y:S01]  /*2200*/  VIMNMX R19, PT, PT, R22, R19, PT ;  /* 0x0000001316137248 */ /* 0x000fe20003fe0100 */
[----:B------:R-:W-:Y:S02]  /*2210*/  IMAD.MOV.U32 R7, RZ, RZ, R12 ;  /* 0x000000ffff077224 */ /* 0x000fe400078e000c */
[----:B------:R-:W-:Y:S01]  /*2220*/  IMAD.MOV.U32 R0, RZ, RZ, 0x2 ;  /* 0x00000002ff007424 */ /* 0x000fe200078e00ff */
[----:B------:R-:W-:-:S07]  /*2230*/  MOV R6, R2 ;  /* 0x0000000200067202 */ /* 0x000fce0000000f00 */
[----:B------:R-:W-:Y:S05]  /*2240*/  WARPSYNC.COLLECTIVE R8, `(.L_x_105) ;  /* 0x0000000008087348 */ /* 0x000fea0003c00000 */
[----:B------:R0:W1:Y:S02]  /*2250*/  SHFL.DOWN P0, R2, R7, R0, R3 ;  /* 0x0800000007027389 */ /* 0x0000640000000003 */
[----:B01----:R-:W-:Y:S05]  /*2260*/  ENDCOLLECTIVE ;  /* 0x000000000000791b */ /* 0x003fea0003800000 */
.L_x_105:
[----:B------:R-:W-:Y:S02]  /*2270*/  VIMNMX R6, PT, PT, R11, R6, !PT ;  /* 0x000000060b067248 */ /* 0x000fe40007fe0100 */
[----:B------:R-:W-:Y:S01]  /*2280*/  MOV R7, R13 ;  /* 0x0000000d00077202 */ /* 0x000fe20000000f00 */
[----:B------:R-:W-:-:S07]  /*2290*/  IMAD.MOV.U32 R9, RZ, RZ, R2 ;  /* 0x000000ffff097224 */ /* 0x000fce00078e0002 */
[----:B------:R-:W-:Y:S05]  /*22a0*/  WARPSYNC.COLLECTIVE R8, `(.L_x_106) ;  /* 0x0000000008087348 */ /* 0x000fea0003c00000 */
[----:B------:R0:W1:Y:S02]  /*22b0*/  SHFL.DOWN P0, R2, R7, R0, R3 ;  /* 0x0800000007027389 */ /* 0x0000640000000003 */
[----:B01----:R-:W-:Y:S05]  /*22c0*/  ENDCOLLECTIVE ;  /* 0x000000000000791b */ /* 0x003fea0003800000 */
.L_x_106:
[----:B------:R-:W-:Y:S01]  /*22d0*/  VIMNMX R9, PT, PT, R12, R9, PT ;  /* 0x000000090c097248 */ /* 0x000fe20003fe0100 */
[----:B------:R-:W-:Y:S02]  /*22e0*/  IMAD.MOV.U32 R7, RZ, RZ, R19 ;  /* 0x000000ffff077224 */ /* 0x000fe400078e0013 */
[----:B------:R-:W-:-:S07]  /*22f0*/  IMAD.MOV.U32 R14, RZ, RZ, R2 ;  /* 0x000000ffff0e7224 */ /* 0x000fce00078e0002 */
[----:B------:R-:W-:Y:S05]  /*2300*/  WARPSYNC.COLLECTIVE R8, `(.L_x_107) ;  /* 0x0000000008087348 */ /* 0x000fea0003c00000 */
[----:B------:R0:W1:Y:S02]  /*2310*/  SHFL.DOWN P0, R2, R7, R0, R3 ;  /* 0x0800000007027389 */ /* 0x0000640000000003 */
[----:B01----:R-:W-:Y:S05]  /*2320*/  ENDCOLLECTIVE ;  /* 0x000000000000791b */ /* 0x003fea0003800000 */
.L_x_107:
[----:B------:R-:W-:Y:S02]  /*2330*/  VIMNMX R14, PT, PT, R13, R14, !PT ;  /* 0x0000000e0d0e7248 */ /* 0x000fe40007fe0100 */
[----:B------:R-:W-:Y:S01]  /*2340*/  MOV R7, R6 ;  /* 0x0000000600077202 */ /* 0x000fe20000000f00 */
[----:B------:R-:W-:-:S07]  /*2350*/  IMAD.MOV.U32 R16, RZ, RZ, R2 ;  /* 0x000000ffff107224 */ /* 0x000fce00078e0002 */
[----:B------:R-:W-:Y:S05]  /*2360*/  WARPSYNC.COLLECTIVE R8, `(.L_x_108) ;  /* 0x0000000008087348 */ /* 0x000fea0003c00000 */
[----:B------:R0:W1:Y:S02]  /*2370*/  SHFL.DOWN P0, R2, R7, R0, R3 ;  /* 0x0800000007027389 */ /* 0x0000640000000003 */
[----:B01----:R-:W-:Y:S05]  /*2380*/  ENDCOLLECTIVE ;  /* 0x000000000000791b */ /* 0x003fea0003800000 */
.L_x_108:
[----:B------:R-:W-:Y:S01]  /*2390*/  VIMNMX R16, PT, PT, R19, R16, PT ;  /* 0x0000001013107248 */ /* 0x000fe20003fe0100 */
[----:B------:R-:W-:Y:S02]  /*23a0*/  IMAD.MOV.U32 R7, RZ, RZ, R9 ;  /* 0x000000ffff077224 */ /* 0x000fe400078e0009 */
[----:B------:R-:W-:Y:S02]  /*23b0*/  IMAD.MOV.U32 R0, RZ, RZ, 0x1 ;  /* 0x00000001ff007424 */ /* 0x000fe400078e00ff */
[----:B------:R-:W-:-:S07]  /*23c0*/  IMAD.MOV.U32 R15, RZ, RZ, R2 ;  /* 0x000000ffff0f7224 */ /* 0x000fce00078e0002 */
[----:B------:R-:W-:Y:S05]  /*23d0*/  WARPSYNC.COLLECTIVE R8, `(.L_x_109) ;  /* 0x0000000008087348 */ /* 0x000fea0003c00000 */
[----:B------:R0:W1:Y:S02]  /*23e0*/  SHFL.DOWN P0, R2, R7, R0, R3 ;  /* 0x0800000007027389 */ /* 0x0000640000000003 */
[----:B01----:R-:W-:Y:S05]  /*23f0*/  ENDCOLLECTIVE ;  /* 0x000000000000791b */ /* 0x003fea0003800000 */
.L_x_109:
[----:B------:R-:W-:Y:S01]  /*2400*/  VIMNMX R15, PT, PT, R6, R15, !PT ;  /* 0x0000000f060f7248 */ /* 0x000fe20007fe0100 */
[----:B------:R-:W-:Y:S01]  /*2410*/  IMAD.MOV.U32 R7, RZ, RZ, R14 ;  /* 0x000000ffff077224 */ /* 0x000fe200078e000e */
[----:B------:R-:W-:-:S07]  /*2420*/  MOV R20, R2 ;  /* 0x0000000200147202 */ /* 0x000fce0000000f00 */
[----:B------:R-:W-:Y:S05]  /*2430*/  WARPSYNC.COLLECTIVE R8, `(.L_x_110) ;  /* 0x0000000008087348 */ /* 0x000fea0003c00000 */
[----:B------:R0:W1:Y:S02]  /*2440*/  SHFL.DOWN P0, R2, R7, R0, R3 ;  /* 0x0800000007027389 */ /* 0x0000640000000003 */
[----:B01----:R-:W-:Y:S05]  /*2450*/  ENDCOLLECTIVE ;  /* 0x000000000000791b */ /* 0x003fea0003800000 */
.L_x_110:
[----:B------:R-:W-:Y:S01]  /*2460*/  VIMNMX R13, PT, PT, R9, R20, PT ;  /* 0x00000014090d7248 */ /* 0x000fe20003fe0100 */
[----:B------:R-:W-:Y:S02]  /*2470*/  IMAD.MOV.U32 R7, RZ, RZ, R16 ;  /* 0x000000ffff077224 */ /* 0x000fe400078e0010 */
[----:B------:R-:W-:-:S07]  /*2480*/  IMAD.MOV.U32 R11, RZ, RZ, R2 ;  /* 0x000000ffff0b7224 */ /* 0x000fce00078e0002 */
[----:B------:R-:W-:Y:S05]  /*2490*/  WARPSYNC.COLLECTIVE R8, `(.L_x_111) ;  /* 0x0000000008087348 */ /* 0x000fea0003c00000 */
[----:B------:R0:W1:Y:S02]  /*24a0*/  SHFL.DOWN P0, R2, R7, R0, R3 ;  /* 0x0800000007027389 */ /* 0x0000640000000003 */
[----:B01----:R-:W-:Y:S05]  /*24b0*/  ENDCOLLECTIVE ;  /* 0x000000000000791b */ /* 0x003fea0003800000 */
.L_x_111:
[----:B------:R-:W-:Y:S01]  /*24c0*/  VIMNMX R11, PT, PT, R14, R11, !PT ;  /* 0x0000000b0e0b7248 */ /* 0x000fe20007fe0100 */
[----:B------:R-:W-:Y:S01]  /*24d0*/  IMAD.MOV.U32 R7, RZ, RZ, R15 ;  /* 0x000000ffff077224 */ /* 0x000fe200078e000f */
[----:B------:R-:W-:-:S07]  /*24e0*/  MOV R17, R2 ;  /* 0x0000000200117202 */ /* 0x000fce0000000f00 */
[----:B------:R-:W-:Y:S05]  /*24f0*/  WARPSYNC.COLLECTIVE R8, `(.L_x_112) ;  /* 0x0000000008087348 */ /* 0x000fea0003c00000 */
[----:B------:R0:W1:Y:S02]  /*2500*/  SHFL.DOWN P0, R2, R7, R0, R3 ;  /* 0x0800000007027389 */ /* 0x0000640000000003 */
[----:B01----:R-:W-:Y:S05]  /*2510*/  ENDCOLLECTIVE ;  /* 0x000000000000791b */ /* 0x003fea0003800000 */
.L_x_112:
[----:B------:R-:W-:Y:S01]  /*2520*/  VIMNMX R17, PT, PT, R16, R17, PT ;  /* 0x0000001110117248 */ /* 0x000fe20003fe0100 */
[----:B------:R-:W-:Y:S06]  /*2530*/  BRA `(.L_x_113) ;  /* 0xfffffff400287947 */ /* 0x000fec000383ffff */
        .weak           $__internal_3_$__cuda_sm3x_div_rn_noftz_f32_slowpath
        .type           $__internal_3_$__cuda_sm3x_div_rn_noftz_f32_slowpath,@function
        .size           $__internal_3_$__cuda_sm3x_div_rn_noftz_f32_slowpath,(.L_x_228 - $__internal_3_$__cuda_sm3x_div_rn_noftz_f32_slowpath)
$__internal_3_$__cuda_sm3x_div_rn_noftz_f32_slowpath:
[----:B------:R-:W-:Y:S01]  /*2540*/  SHF.R.U32.HI R13, RZ, 0x17, R3 ;  /* 0x00000017ff0d7819 */ /* 0x000fe20000011603 */
[----:B------:R-:W-:Y:S01]  /*2550*/  BSSY.RECONVERGENT B1, `(.L_x_114) ;  /* 0x0000063000017945 */ /* 0x000fe20003800200 */
[----:B------:R-:W-:Y:S02]  /*2560*/  SHF.R.U32.HI R14, RZ, 0x17, R0 ;  /* 0x00000017ff0e7819 */ /* 0x000fe40000011600 */
[----:B------:R-:W-:Y:S02]  /*2570*/  LOP3.LUT R13, R13, 0xff, RZ, 0xc0, !PT ;  /* 0x000000ff0d0d7812 */ /* 0x000fe400078ec0ff */
[----:B------:R-:W-:Y:S02]  /*2580*/  LOP3.LUT R17, R14, 0xff, RZ, 0xc0, !PT ;  /* 0x000000ff0e117812 */ /* 0x000fe400078ec0ff */
[----:B------:R-:W-:Y:S01]  /*2590*/  MOV R15, R3 ;  /* 0x00000003000f7202 */ /* 0x000fe20000000f00 */
[----:B------:R-:W-:Y:S02]  /*25a0*/  VIADD R18, R13, 0xffffffff ;  /* 0xffffffff0d127836 */ /* 0x000fe40000000000 */
[----:B------:R-:W-:-:S03]  /*25b0*/  VIADD R16, R17, 0xffffffff ;  /* 0xffffffff11107836 */ /* 0x000fc60000000000 */
        /* <DEDUP_REMOVED lines=22> */
[----:B------:R-:W-:Y:S02]  /*2720*/  @P0 IMAD.MOV.U32 R14, RZ, RZ, RZ ;  /* 0x000000ffff0e0224 */ /* 0x000fe400078e00ff */
[----:B------:R-:W-:Y:S01]  /*2730*/  @!P0 FFMA R0, R0, 1.84467440737095516160e+19, RZ ;  /* 0x5f80000000008823 */ /* 0x000fe200000000ff */
[----:B------:R-:W-:Y:S02]  /*2740*/  @!P0 IMAD.MOV.U32 R14, RZ, RZ, -0x40 ;  /* 0xffffffc0ff0e8424 */ /* 0x000fe400078e00ff */
[----:B------:R-:W-:-:S03]  /*2750*/  @!P1 FFMA R15, R3, 1.84467440737095516160e+19, RZ ;  /* 0x5f800000030f9823 */ /* 0x000fc600000000ff */
[----:B------:R-:W-:-:S07]  /*2760*/  @!P1 IADD3 R14, PT, PT, R14, 0x40, RZ ;  /* 0x000000400e0e9810 */ /* 0x000fce0007ffe0ff */
.L_x_115:
[----:B------:R-:W-:Y:S01]  /*2770*/  LEA R16, R13, 0xc0800000, 0x17 ;  /* 0xc08000000d107811 */ /* 0x000fe200078eb8ff */
[----:B------:R-:W-:Y:S01]  /*2780*/  VIADD R17, R17, 0xffffff81 ;  /* 0xffffff8111117836 */ /* 0x000fe20000000000 */
[----:B------:R-:W-:Y:S03]  /*2790*/  BSSY.RECONVERGENT B2, `(.L_x_120) ;  /* 0x0000035000027945 */ /* 0x000fe60003800200 */
        /* <DEDUP_REMOVED lines=26> */
[-C--:B------:R-:W-:Y:S01]  /*2940*/  FFMA.RZ R13, R15, R19.reuse, R16 ;  /* 0x000000130f0d7223 */ /* 0x080fe2000000c010 */
[----:B------:R-:W-:Y:S01]  /*2950*/  IMAD.MOV R17, RZ, RZ, -R18 ;  /* 0x000000ffff117224 */ /* 0x000fe200078e0a12 */
[C---:B------:R-:W-:Y:S02]  /*2960*/  ISETP.NE.AND P2, PT, R18.reuse, RZ, PT ;  /* 0x000000ff1200720c */ /* 0x040fe40003f45270 */
[C---:B------:R-:W-:Y:S02]  /*2970*/  ISETP.NE.AND P1, PT, R18.reuse, RZ, PT ;  /* 0x000000ff1200720c */ /* 0x040fe40003f25270 */
[----:B------:R-:W-:Y:S01]  /*2980*/  LOP3.LUT R14, R13, 0x7fffff, RZ, 0xc0, !PT ;  /* 0x007fffff0d0e7812 */ /* 0x000fe200078ec0ff */
[CCC-:B------:R-:W-:Y:S01]  /*2990*/  FFMA.RP R13, R15.reuse, R19.reuse, R16.reuse ;  /* 0x000000130f0d7223 */ /* 0x1c0fe20000008010 */
[----:B------:R-:W-:Y:S01]  /*29a0*/  FFMA.RM R16, R15, R19, R16 ;  /* 0x000000130f107223 */ /* 0x000fe20000004010 */
[----:B------:R-:W-:Y:S01]  /*29b0*/  VIADD R15, R18, 0x20 ;  /* 0x00000020120f7836 */ /* 0x000fe20000000000 */
[----:B------:R-:W-:-:S03]  /*29c0*/  LOP3.LUT R14, R14, 0x800000, RZ, 0xfc, !PT ;  /* 0x008000000e0e7812 */ /* 0x000fc600078efcff */
        /* <DEDUP_REMOVED lines=13> */
.L_x_122:
[----:B------:R-:W-:-:S04]  /*2aa0*/  LOP3.LUT R0, R0, 0x80000000, RZ, 0xc0, !PT ;  /* 0x8000000000007812 */ /* 0x000fc800078ec0ff */
[----:B------:R-:W-:Y:S01]  /*2ab0*/  LOP3.LUT R0, R0, 0x7f800000, RZ, 0xfc, !PT ;  /* 0x7f80000000007812 */ /* 0x000fe200078efcff */
[----:B------:R-:W-:Y:S06]  /*2ac0*/  BRA `(.L_x_123) ;  /* 0x0000000000047947 */ /* 0x000fec0003800000 */
.L_x_121:
[----:B------:R-:W-:-:S07]  /*2ad0*/  IMAD R0, R17, 0x800000, R0 ;  /* 0x0080000011007824 */ /* 0x000fce00078e0200 */
.L_x_123:
[----:B------:R-:W-:Y:S05]  /*2ae0*/  BSYNC.RECONVERGENT B2 ;  /* 0x0000000000027941 */ /* 0x000fea0003800200 */
.L_x_120:
[----:B------:R-:W-:Y:S05]  /*2af0*/  BRA `(.L_x_124) ;  /* 0x0000000000207947 */ /* 0x000fea0003800000 */
.L_x_119:
[----:B------:R-:W-:-:S04]  /*2b00*/  LOP3.LUT R0, R15, 0x80000000, R0, 0x48, !PT ;  /* 0x800000000f007812 */ /* 0x000fc800078e4800 */
[----:B------:R-:W-:Y:S01]  /*2b10*/  LOP3.LUT R0, R0, 0x7f800000, RZ, 0xfc, !PT ;  /* 0x7f80000000007812 */ /* 0x000fe200078efcff */
[----:B------:R-:W-:Y:S06]  /*2b20*/  BRA `(.L_x_124) ;  /* 0x0000000000147947 */ /* 0x000fec0003800000 */
.L_x_118:
[----:B------:R-:W-:Y:S01]  /*2b30*/  LOP3.LUT R0, R15, 0x80000000, R0, 0x48, !PT ;  /* 0x800000000f007812 */ /* 0x000fe200078e4800 */
[----:B------:R-:W-:Y:S06]  /*2b40*/  BRA `(.L_x_124) ;  /* 0x00000000000c7947 */ /* 0x000fec0003800000 */
.L_x_117:
[----:B------:R-:W0:Y:S01]  /*2b50*/  MUFU.RSQ R0, -QNAN ;  /* 0xffc0000000007908 */ /* 0x000e220000001400 */
[----:B------:R-:W-:Y:S05]  /*2b60*/  BRA `(.L_x_124) ;  /* 0x0000000000047947 */ /* 0x000fea0003800000 */
.L_x_116:
[----:B------:R-:W-:-:S07]  /*2b70*/  FADD.FTZ R0, R0, R3 ;  /* 0x0000000300007221 */ /* 0x000fce0000010000 */
.L_x_124:
[----:B------:R-:W-:Y:S05]  /*2b80*/  BSYNC.RECONVERGENT B1 ;  /* 0x0000000000017941 */ /* 0x000fea0003800200 */
.L_x_114:
[----:B------:R-:W-:-:S04]  /*2b90*/  IMAD.MOV.U32 R13, RZ, RZ, 0x0 ;  /* 0x00000000ff0d7424 */ /* 0x000fc800078e00ff */
[----:B0-----:R-:W-:Y:S05]  /*2ba0*/  RET.REL.NODEC R12 `(gather_kernel_center_prune) ;  /* 0xffffffd40c147950 */ /* 0x001fea0003c3ffff */
.L_x_125:
        /* <DEDUP_REMOVED lines=13> */
.L_x_228:


//--------------------- .text.gather_kernel       --------------------------
	.section	.text.gather_kernel,"ax",@progbits
	.align	128
        .global         gather_kernel
        .type           gather_kernel,@function
        .size           gather_kernel,(.L_x_230 - gather_kernel)
        .other          gather_kernel,@"STO_CUDA_ENTRY STV_DEFAULT"
gather_kernel:
.text.gather_kernel:
[----:B------:R-:W-:Y:S01]  /*0000*/  LDC R1, c[0x0][0x37c] ;  /* 0x0000df00ff017b82 */ /* 0x000fe20000000800 */
[----:B------:R-:W0:Y:S01]  /*0010*/  S2R R0, SR_CTAID.Y ;  /* 0x0000000000007919 */ /* 0x000e220000002600 */
[----:B------:R-:W1:Y:S01]  /*0020*/  LDCU UR4, c[0x0][0x360] ;  /* 0x00006c00ff0477ac */ /* 0x000e620008000800 */
[----:B------:R-:W0:Y:S01]  /*0030*/  S2R R3, SR_TID.Y ;  /* 0x0000000000037919 */ /* 0x000e220000002200 */
[----:B------:R-:W0:Y:S01]  /*0040*/  LDCU UR5, c[0x0][0x364] ;  /* 0x00006c80ff0577ac */ /* 0x000e220008000800 */
[----:B------:R-:W1:Y:S01]  /*0050*/  S2R R9, SR_CTAID.X ;  /* 0x0000000000097919 */ /* 0x000e620000002500 */
[----:B------:R-:W2:Y:S01]  /*0060*/  LDCU.64 UR8, c[0x0][0x3a0] ;  /* 0x00007400ff0877ac */ /* 0x000ea20008000a00 */
[----:B------:R-:W1:Y:S01]  /*0070*/  S2R R2, SR_TID.X ;  /* 0x0000000000027919 */ /* 0x000e620000002100 */
[----:B------:R-:W3:Y:S01]  /*0080*/  LDCU UR6, c[0x0][0x368] ;  /* 0x00006d00ff0677ac */ /* 0x000ee20008000800 */
[----:B------:R-:W3:Y:S01]  /*0090*/  S2R R7, SR_CTAID.Z ;  /* 0x0000000000077919 */ /* 0x000ee20000002700 */
[----:B------:R-:W4:Y:S01]  /*00a0*/  LDCU UR7, c[0x0][0x3a8] ;  /* 0x00007500ff0777ac */ /* 0x000f220008000800 */
[----:B------:R-:W3:Y:S01]  /*00b0*/  S2R R4, SR_TID.Z ;  /* 0x0000000000047919 */ /* 0x000ee20000002300 */
[----:B0-----:R-:W-:-:S05]  /*00c0*/  IMAD R0, R0, UR5, R3 ;  /* 0x0000000500007c24 */ /* 0x001fca000f8e0203 */
[----:B--2---:R-:W-:Y:S01]  /*00d0*/  ISETP.GE.AND P0, PT, R0, UR9, PT ;  /* 0x0000000900007c0c */ /* 0x004fe2000bf06270 */
[----:B-1----:R-:W-:-:S05]  /*00e0*/  IMAD R9, R9, UR4, R2 ;  /* 0x0000000409097c24 */ /* 0x002fca000f8e0202 */
[----:B------:R-:W-:Y:S01]  /*00f0*/  ISETP.GE.OR P0, PT, R9, UR8, P0 ;  /* 0x0000000809007c0c */ /* 0x000fe20008706670 */
[----:B---3--:R-:W-:-:S05]  /*0100*/  IMAD R7, R7, UR6, R4 ;  /* 0x0000000607077c24 */ /* 0x008fca000f8e0204 */
[----:B----4-:R-:W-:-:S13]  /*0110*/  ISETP.GE.OR P0, PT, R7, UR7, P0 ;  /* 0x0000000707007c0c */ /* 0x010fda0008706670 */
[----:B------:R-:W-:Y:S05]  /*0120*/  @P0 EXIT ;  /* 0x000000000000094d */ /* 0x000fea0003800000 */
[----:B------:R-:W0:Y:S01]  /*0130*/  LDCU UR4, c[0x0][0x39c] ;  /* 0x00007380ff0477ac */ /* 0x000e220008000800 */
[----:B------:R-:W-:Y:S02]  /*0140*/  HFMA2 R2, -RZ, RZ, 0, 5.9604644775390625e-08 ;  /* 0x00000001ff027431 */ /* 0x000fe400000001ff */
[----:B------:R-:W-:Y:S01]  /*0150*/  IMAD R8, R7, UR9, R0 ;  /* 0x0000000907087c24 */ /* 0x000fe2000f8e0200 */
[----:B------:R-:W-:-:S03]  /*0160*/  UMOV UR5, 0x400921fb ;  /* 0x400921fb00057882 */ /* 0x000fc60000000000 */
[----:B------:R-:W-:Y:S01]  /*0170*/  IMAD R8, R8, UR8, R9 ;  /* 0x0000000808087c24 */ /* 0x000fe2000f8e0209 */
[----:B0-----:R-:W0:Y:S01]  /*0180*/  F2F.F64.F32 R4, UR4 ;  /* 0x0000000400047d10 */ /* 0x001e220008201800 */
[----:B------:R-:W-:-:S07]  /*0190*/  UMOV UR4, 0x54442d18 ;  /* 0x54442d1800047882 */ /* 0x000fce0000000000 */
[----:B0-----:R-:W0:Y:S02]  /*01a0*/  MUFU.RCP64H R3, R5 ;  /* 0x0000000500037308 */ /* 0x001e240000001800 */
[----:B0-----:R-:W-:-:S08]  /*01b0*/  DFMA R10, -R4, R2, 1 ;  /* 0x3ff00000040a742b */ /* 0x001fd00000000102 */
[----:B------:R-:W-:-:S08]  /*01c0*/  DFMA R10, R10, R10, R10 ;  /* 0x0000000a0a0a722b */ /* 0x000fd0000000000a */
[----:B------:R-:W-:-:S08]  /*01d0*/  DFMA R10, R2, R10, R2 ;  /* 0x0000000a020a722b */ /* 0x000fd00000000002 */
[----:B------:R-:W-:-:S08]  /*01e0*/  DFMA R2, -R4, R10, 1 ;  /* 0x3ff000000402742b */ /* 0x000fd0000000010a */
[----:B------:R-:W-:-:S08]  /*01f0*/  DFMA R2, R10, R2, R10 ;  /* 0x000000020a02722b */ /* 0x000fd0000000000a */
[----:B------:R-:W-:-:S08]  /*0200*/  DMUL R10, R2, UR4 ;  /* 0x00000004020a7c28 */ /* 0x000fd00008000000 */
[----:B------:R-:W-:-:S08]  /*0210*/  DFMA R12, -R4, R10, UR4 ;  /* 0x00000004040c7e2b */ /* 0x000fd0000800010a */
[----:B------:R-:W-:-:S10]  /*0220*/  DFMA R2, R2, R12, R10 ;  /* 0x0000000c0202722b */ /* 0x000fd4000000000a */
[----:B------:R-:W-:-:S05]  /*0230*/  FFMA R6, RZ, R5, R3 ;  /* 0x00000005ff067223 */ /* 0x000fca0000000003 */
[----:B------:R-:W-:-:S13]  /*0240*/  FSETP.GT.AND P0, PT, |R6|, 1.469367938527859385e-39, PT ;  /* 0x001000000600780b */ /* 0x000fda0003f04200 */
[----:B------:R-:W-:Y:S05]  /*0250*/  @P0 BRA `(.L_x_126) ;  /* 0x0000000000200947 */ /* 0x000fea0003800000 */
[----:B------:R-:W-:Y:S01]  /*0260*/  MOV R14, 0x54442d18 ;  /* 0x54442d18000e7802 */ /* 0x000fe20000000f00 */
[----:B------:R-:W-:Y:S01]  /*0270*/  IMAD.MOV.U32 R15, RZ, RZ, 0x400921fb ;  /* 0x400921fbff0f7424 */ /* 0x000fe200078e00ff */
[----:B------:R-:W-:Y:S02]  /*0280*/  MOV R10, R4 ;  /* 0x00000004000a7202 */ /* 0x000fe40000000f00 */
[----:B------:R-:W-:Y:S02]  /*0290*/  MOV R11, R5 ;  /* 0x00000005000b7202 */ /* 0x000fe40000000f00 */
[----:B------:R-:W-:-:S07]  /*02a0*/  MOV R6, 0x2c0 ;  /* 0x000002c000067802 */ /* 0x000fce0000000f00 */
[----:B------:R-:W-:Y:S05]  /*02b0*/  CALL.REL.NOINC `($__internal_4_$__cuda_sm20_div_rn_f64_full) ;  /* 0x0000001400b87944 */ /* 0x000fea0003c00000 */
[----:B------:R-:W-:Y:S01]  /*02c0*/  IMAD.MOV.U32 R2, RZ, RZ, R10 ;  /* 0x000000ffff027224 */ /* 0x000fe200078e000a */
[----:B------:R-:W-:-:S07]  /*02d0*/  MOV R3, R11 ;  /* 0x0000000b00037202 */ /* 0x000fce0000000f00 */
.L_x_126:
[----:B------:R-:W0:Y:S01]  /*02e0*/  MUFU.RCP64H R11, R5 ;  /* 0x00000005000b7308 */ /* 0x000e220000001800 */
[----:B------:R-:W-:Y:S01]  /*02f0*/  MOV R10, 0x1 ;  /* 0x00000001000a7802 */ /* 0x000fe20000000f00 */
[----:B------:R-:W-:Y:S01]  /*0300*/  UMOV UR4, 0xc9be45de ;  /* 0xc9be45de00047882 */ /* 0x000fe20000000000 */
[----:B------:R-:W-:Y:S01]  /*0310*/  UMOV UR5, 0x4023bd3c ;  /* 0x4023bd3c00057882 */ /* 0x000fe20000000000 */
[----:B------:R-:W1:Y:S04]  /*0320*/  LDCU.64 UR12, c[0x0][0x358] ;  /* 0x00006b00ff0c77ac */ /* 0x000e680008000a00 */
[----:B------:R-:W2:Y:S01]  /*0330*/  F2F.F32.F64 R2, R2 ;  /* 0x0000000200027310 */ /* 0x000ea20000301000 */
[----:B0-----:R-:W-:Y:S01]  /*0340*/  DFMA R12, -R4, R10, 1 ;  /* 0x3ff00000040c742b */ /* 0x001fe2000000010a */
[----:B--2---:R-:W-:-:S07]  /*0350*/  R2UR UR14, R2 ;  /* 0x00000000020e72ca */ /* 0x004fce00000e0000 */
[----:B------:R-:W-:-:S08]  /*0360*/  DFMA R12, R12, R12, R12 ;  /* 0x0000000c0c0c722b */ /* 0x000fd0000000000c */
[----:B------:R-:W-:-:S08]  /*0370*/  DFMA R12, R10, R12, R10 ;  /* 0x0000000c0a0c722b */ /* 0x000fd0000000000a */
[----:B------:R-:W-:-:S08]  /*0380*/  DFMA R10, -R4, R12, 1 ;  /* 0x3ff00000040a742b */ /* 0x000fd0000000010c */
[----:B------:R-:W-:-:S08]  /*0390*/  DFMA R14, R12, R10, R12 ;  /* 0x0000000a0c0e722b */ /* 0x000fd0000000000c */
[----:B------:R-:W-:-:S08]  /*03a0*/  DMUL R10, R14, -UR4 ;  /* 0x800000040e0a7c28 */ /* 0x000fd00008000000 */
[----:B------:R-:W-:-:S08]  /*03b0*/  DFMA R12, -R4, R10, -UR4 ;  /* 0x80000004040c7e2b */ /* 0x000fd0000800010a */
[----:B------:R-:W-:-:S10]  /*03c0*/  DFMA R10, R14, R12, R10 ;  /* 0x0000000c0e0a722b */ /* 0x000fd4000000000a */
[----:B------:R-:W-:-:S05]  /*03d0*/  FFMA R6, RZ, R5, R11 ;  /* 0x00000005ff067223 */ /* 0x000fca000000000b */
[----:B------:R-:W-:-:S13]  /*03e0*/  FSETP.GT.AND P0, PT, |R6|, 1.469367938527859385e-39, PT ;  /* 0x001000000600780b */ /* 0x000fda0003f04200 */
[----:B-1----:R-:W-:Y:S05]  /*03f0*/  @P0 BRA `(.L_x_127) ;  /* 0x0000000000180947 */ /* 0x002fea0003800000 */
[----:B------:R-:W-:Y:S01]  /*0400*/  IMAD.MOV.U32 R10, RZ, RZ, R4 ;  /* 0x000000ffff0a7224 */ /* 0x000fe200078e0004 */
[----:B------:R-:W-:Y:S01]  /*0410*/  MOV R11, R5 ;  /* 0x00000005000b7202 */ /* 0x000fe20000000f00 */
[----:B------:R-:W-:Y:S01]  /*0420*/  IMAD.MOV.U32 R15, RZ, RZ, -0x3fdc42c4 ;  /* 0xc023bd3cff0f7424 */ /* 0x000fe200078e00ff */
[----:B------:R-:W-:Y:S02]  /*0430*/  MOV R14, 0xc9be45de ;  /* 0xc9be45de000e7802 */ /* 0x000fe40000000f00 */
[----:B------:R-:W-:-:S07]  /*0440*/  MOV R6, 0x460 ;  /* 0x0000046000067802 */ /* 0x000fce0000000f00 */
[----:B------:R-:W-:Y:S05]  /*0450*/  CALL.REL.NOINC `($__internal_4_$__cuda_sm20_div_rn_f64_full) ;  /* 0x0000001400507944 */ /* 0x000fea0003c00000 */
.L_x_127:
[----:B------:R-:W0:Y:S01]  /*0460*/  LDC.64 R12, c[0x0][0x390] ;  /* 0x0000e400ff0c7b82 */ /* 0x000e220000000a00 */
[----:B------:R-:W1:Y:S01]  /*0470*/  LDCU UR4, c[0x0][0x3a0] ;  /* 0x00007400ff0477ac */ /* 0x000e620008000800 */
[----:B0-----:R-:W-:-:S06]  /*0480*/  IMAD.WIDE.U32 R12, R0, 0x4, R12 ;  /* 0x00000004000c7825 */ /* 0x001fcc00078e000c */
[----:B------:R0:W2:Y:S01]  /*0490*/  LDG.E R12, desc[UR12][R12.64] ;  /* 0x0000000c0c0c7981 */ /* 0x0000a2000c1e1900 */
[----:B-1----:R-:W-:Y:S01]  /*04a0*/  I2FP.F32.S32 R5, UR4 ;  /* 0x0000000400057c45 */ /* 0x002fe20008201400 */
[----:B------:R-:W-:Y:S01]  /*04b0*/  ULEA.HI UR4, UR4, UR4, URZ, 0x1 ;  /* 0x0000000404047291 */ /* 0x000fe2000f8f08ff */
[----:B------:R1:W3:Y:S01]  /*04c0*/  F2F.F32.F64 R3, R10 ;  /* 0x0000000a00037310 */ /* 0x0002e20000301000 */
[----:B------:R-:W-:Y:S02]  /*04d0*/  BSSY.RECONVERGENT B0, `(.L_x_128) ;  /* 0x0000012000007945 */ /* 0x000fe40003800200 */
[----:B------:R-:W-:-:S05]  /*04e0*/  USHF.R.S32.HI UR4, URZ, 0x1, UR4 ;  /* 0x00000001ff047899 */ /* 0x000fca0008011404 */
[----:B------:R-:W0:Y:S01]  /*04f0*/  MUFU.RCP R2, R5 ;  /* 0x0000000500027308 */ /* 0x000e220000001000 */
[----:B------:R-:W-:-:S04]  /*0500*/  IADD3 R0, PT, PT, R9, -UR4, RZ ;  /* 0x8000000409007c10 */ /* 0x000fc8000fffe0ff */
[----:B------:R-:W-:-:S04]  /*0510*/  I2FP.F32.S32 R0, R0 ;  /* 0x0000000000007245 */ /* 0x000fc80000201400 */
[----:B------:R-:W4:Y:S01]  /*0520*/  FCHK P0, R0, R5 ;  /* 0x0000000500007302 */ /* 0x000f220000000000 */
[----:B0-----:R-:W-:-:S04]  /*0530*/  FFMA R13, -R5, R2, 1 ;  /* 0x3f800000050d7423 */ /* 0x001fc80000000102 */
[----:B------:R-:W-:-:S04]  /*0540*/  FFMA R13, R2, R13, R2 ;  /* 0x0000000d020d7223 */ /* 0x000fc80000000002 */
[----:B------:R-:W-:-:S04]  /*0550*/  FFMA R2, R0, R13, RZ ;  /* 0x0000000d00027223 */ /* 0x000fc800000000ff */
[----:B-1----:R-:W-:-:S04]  /*0560*/  FFMA R10, -R5, R2, R0 ;  /* 0x00000002050a7223 */ /* 0x002fc80000000100 */
[----:B------:R-:W-:Y:S01]  /*0570*/  FFMA R13, R13, R10, R2 ;  /* 0x0000000a0d0d7223 */ /* 0x000fe20000000002 */
[----:B--2---:R-:W-:-:S04]  /*0580*/  FMUL.RZ R14, R12, 0.15915493667125701904 ;  /* 0x3e22f9830c0e7820 */ /* 0x004fc8000040c000 */
[----:B------:R0:W1:Y:S08]  /*0590*/  MUFU.SIN R4, R14 ;  /* 0x0000000e00047308 */ /* 0x0000700000000400 */
[----:B------:R0:W2:Y:S01]  /*05a0*/  MUFU.COS R6, R14 ;  /* 0x0000000e00067308 */ /* 0x0000a20000000000 */
[----:B---34-:R-:W-:Y:S05]  /*05b0*/  @!P0 BRA `(.L_x_129) ;  /* 0x00000000000c8947 */ /* 0x018fea0003800000 */
[----:B------:R-:W-:-:S07]  /*05c0*/  MOV R2, 0x5e0 ;  /* 0x000005e000027802 */ /* 0x000fce0000000f00 */
[----:B012---:R-:W-:Y:S05]  /*05d0*/  CALL.REL.NOINC `($__internal_5_$__cuda_sm3x_div_rn_noftz_f32_slowpath) ;  /* 0x00000018006c7944 */ /* 0x007fea0003c00000 */
[----:B------:R-:W-:-:S07]  /*05e0*/  MOV R13, R0 ;  /* 0x00000000000d7202 */ /* 0x000fce0000000f00 */
.L_x_129:
[----:B------:R-:W-:Y:S05]  /*05f0*/  BSYNC.RECONVERGENT B0 ;  /* 0x0000000000007941 */ /* 0x000fea0003800200 */
.L_x_128:
[----:B------:R-:W3:Y:S01]  /*0600*/  MUFU.RCP R0, R5 ;  /* 0x0000000500007308 */ /* 0x000ee20000001000 */
[----:B------:R-:W-:Y:S01]  /*0610*/  IADD3 R9, PT, PT, -R9, UR4, RZ ;  /* 0x0000000409097c10 */ /* 0x000fe2000fffe1ff */
[----:B------:R-:W-:Y:S01]  /*0620*/  BSSY.RECONVERGENT B0, `(.L_x_130) ;  /* 0x000000d000007945 */ /* 0x000fe20003800200 */
[----:B--2---:R-:W-:Y:S02]  /*0630*/  FMUL R6, R6, R13 ;  /* 0x0000000d06067220 */ /* 0x004fe40000400000 */
[----:B------:R-:W-:-:S04]  /*0640*/  I2FP.F32.S32 R2, R9 ;  /* 0x0000000900027245 */ /* 0x000fc80000201400 */
[----:B------:R-:W2:Y:S01]  /*0650*/  FCHK P0, R2, R5 ;  /* 0x0000000502007302 */ /* 0x000ea20000000000 */
[----:B---3--:R-:W-:-:S04]  /*0660*/  FFMA R11, -R5, R0, 1 ;  /* 0x3f800000050b7423 */ /* 0x008fc80000000100 */
[----:B------:R-:W-:-:S04]  /*0670*/  FFMA R0, R0, R11, R0 ;  /* 0x0000000b00007223 */ /* 0x000fc80000000000 */
[----:B------:R-:W-:-:S04]  /*0680*/  FFMA R9, R0, R2, RZ ;  /* 0x0000000200097223 */ /* 0x000fc800000000ff */
[----:B------:R-:W-:-:S04]  /*0690*/  FFMA R10, -R5, R9, R2 ;  /* 0x00000009050a7223 */ /* 0x000fc80000000102 */
[----:B------:R-:W-:Y:S01]  /*06a0*/  FFMA R0, R0, R10, R9 ;  /* 0x0000000a00007223 */ /* 0x000fe20000000009 */
[----:B--2---:R-:W-:Y:S06]  /*06b0*/  @!P0 BRA `(.L_x_131) ;  /* 0x00000000000c8947 */ /* 0x004fec0003800000 */
[----:B------:R-:W-:Y:S01]  /*06c0*/  IMAD.MOV.U32 R0, RZ, RZ, R2 ;  /* 0x000000ffff007224 */ /* 0x000fe200078e0002 */
[----:B------:R-:W-:-:S07]  /*06d0*/  MOV R2, 0x6f0 ;  /* 0x000006f000027802 */ /* 0x000fce0000000f00 */
[----:B01----:R-:W-:Y:S05]  /*06e0*/  CALL.REL.NOINC `($__internal_5_$__cuda_sm3x_div_rn_noftz_f32_slowpath) ;  /* 0x0000001800287944 */ /* 0x003fea0003c00000 */
.L_x_131:
[----:B------:R-:W-:Y:S05]  /*06f0*/  BSYNC.RECONVERGENT B0 ;  /* 0x0000000000007941 */ /* 0x000fea0003800200 */
.L_x_130:
[----:B------:R-:W2:Y:S01]  /*0700*/  LDCU UR7, c[0x0][0x398] ;  /* 0x00007300ff0777ac */ /* 0x000ea20008000800 */
[----:B------:R-:W3:Y:S01]  /*0710*/  LDC.64 R10, c[0x0][0x380] ;  /* 0x0000e000ff0a7b82 */ /* 0x000ee20000000a00 */
[----:B--2---:R-:W-:Y:S01]  /*0720*/  ISETP.LE.AND P0, PT, RZ, UR7, PT ;  /* 0x00000007ff007c0c */ /* 0x004fe2000bf03270 */
[----:B---3--:R-:W-:-:S12]  /*0730*/  IMAD.WIDE R8, R8, 0x8, R10 ;  /* 0x0000000808087825 */ /* 0x008fd800078e020a */
[----:B------:R-:W-:Y:S05]  /*0740*/  @!P0 EXIT ;  /* 0x000000000000894d */ /* 0x000fea0003800000 */
[----:B------:R-:W2:Y:S01]  /*0750*/  LDCU UR5, c[0x0][0x3a0] ;  /* 0x00007400ff0577ac */ /* 0x000ea20008000800 */
[----:B-1----:R-:W-:Y:S01]  /*0760*/  FMUL R4, R4, R0 ;  /* 0x0000000004047220 */ /* 0x002fe20000400000 */
[----:B------:R-:W1:Y:S01]  /*0770*/  LDC.64 R12, c[0x0][0x388] ;  /* 0x0000e200ff0c7b82 */ /* 0x000e620000000a00 */
[----:B0-----:R0:W5:Y:S01]  /*0780*/  LDG.E.64 R14, desc[UR12][R8.64] ;  /* 0x0000000c080e7981 */ /* 0x001162000c1e1b00 */
[----:B------:R-:W-:Y:S02]  /*0790*/  USHF.L.U32 UR8, UR7, 0x1, URZ ;  /* 0x0000000107087899 */ /* 0x000fe400080006ff */
[----:B------:R-:W-:Y:S02]  /*07a0*/  I2FP.F32.U32 R11, UR7 ;  /* 0x00000007000b7c45 */ /* 0x000fe40008201000 */
[----:B------:R-:W-:Y:S01]  /*07b0*/  FSETP.GE.AND P0, PT, R4, 0.5, PT ;  /* 0x3f0000000400780b */ /* 0x000fe20003f06000 */
[----:B------:R-:W-:-:S03]  /*07c0*/  UISETP.LT.AND UP0, UPT, URZ, UR8, UPT ;  /* 0x00000008ff00728c */ /* 0x000fc6000bf01270 */
[----:B------:R-:W-:Y:S01]  /*07d0*/  FSEL R4, R4, 0.49998998641967773438, !P0 ;  /* 0x3efffeb004047808 */ /* 0x000fe20004000000 */
[----:B------:R-:W-:Y:S01]  /*07e0*/  USEL UR9, URZ, UR8, !UP0 ;  /* 0x00000008ff097287 */ /* 0x000fe2000c000000 */
[----:B------:R-:W-:-:S04]  /*07f0*/  FSETP.GE.AND P0, PT, R6, 0.5, PT ;  /* 0x3f0000000600780b */ /* 0x000fc80003f06000 */
[----:B------:R-:W-:Y:S01]  /*0800*/  FSEL R6, R6, 0.49998998641967773438, !P0 ;  /* 0x3efffeb006067808 */ /* 0x000fe20004000000 */
[----:B--2---:R-:W-:Y:S02]  /*0810*/  USHF.L.U32 UR4, UR5, 0x1, URZ ;  /* 0x0000000105047899 */ /* 0x004fe400080006ff */
[----:B------:R-:W-:Y:S02]  /*0820*/  UIADD3 UR5, UPT, UPT, UR5, UR7, URZ ;  /* 0x0000000705057290 */ /* 0x000fe4000fffe0ff */
[----:B------:R-:W-:Y:S02]  /*0830*/  UIADD3 UR6, UPT, UPT, UR4, UR8, URZ ;  /* 0x0000000804067290 */ /* 0x000fe4000fffe0ff */
[----:B------:R-:W-:Y:S01]  /*0840*/  I2FP.F32.S32 R5, UR4 ;  /* 0x0000000400057c45 */ /* 0x000fe20008201400 */
[----:B------:R-:W-:Y:S01]  /*0850*/  UIADD3 UR4, UPT, UPT, UR9, 0x1, URZ ;  /* 0x0000000109047890 */ /* 0x000fe2000fffe0ff */
[----:B0-----:R-:W-:-:S03]  /*0860*/  MOV R8, UR5 ;  /* 0x0000000500087c02 */ /* 0x001fc60008000f00 */
[-C--:B------:R-:W-:Y:S01]  /*0870*/  FMUL R0, R4, R5.reuse ;  /* 0x0000000504007220 */ /* 0x080fe20000400000 */
[----:B------:R-:W-:Y:S01]  /*0880*/  FMUL R2, R6, R5 ;  /* 0x0000000506027220 */ /* 0x000fe20000400000 */
[--C-:B------:R-:W-:Y:S01]  /*0890*/  IMAD R7, R7, UR6, R8.reuse ;  /* 0x0000000607077c24 */ /* 0x100fe2000f8e0208 */
[----:B------:R-:W-:Y:S02]  /*08a0*/  ULOP3.LUT UR10, UR4, 0x3, URZ, 0xc0, !UPT ;  /* 0x00000003040a7892 */ /* 0x000fe4000f8ec0ff */
[----:B------:R-:W-:Y:S01]  /*08b0*/  ULOP3.LUT UR7, UR4, 0x7ffffffc, URZ, 0xc0, !UPT ;  /* 0x7ffffffc04077892 */ /* 0x000fe2000f8ec0ff */
[----:B------:R-:W0:Y:S01]  /*08c0*/  FRND.FLOOR R0, R0 ;  /* 0x0000000000007307 */ /* 0x000e220000205000 */
[----:B------:R-:W-:Y:S01]  /*08d0*/  IMAD R9, R7, UR6, R8 ;  /* 0x0000000607097c24 */ /* 0x000fe2000f8e0208 */
[----:B------:R-:W-:-:S03]  /*08e0*/  UMOV UR4, URZ ;  /* 0x000000ff00047c82 */ /* 0x000fc60008000000 */
[----:B-1----:R-:W-:-:S03]  /*08f0*/  IMAD.WIDE R12, R9, 0x8, R12 ;  /* 0x00000008090c7825 */ /* 0x002fc600078e020c */
[----:B------:R-:W1:Y:S01]  /*0900*/  FRND.FLOOR R2, R2 ;  /* 0x0000000200027307 */ /* 0x000e620000205000 */
[----:B0-----:R-:W-:Y:S01]  /*0910*/  FADD R7, R0, -R11 ;  /* 0x8000000b00077221 */ /* 0x001fe20000000000 */
[----:B-1----:R-:W-:-:S07]  /*0920*/  FADD R8, -R11, R2 ;  /* 0x000000020b087221 */ /* 0x002fce0000000100 */
.L_x_151:
[----:B------:R-:W-:Y:S01]  /*0930*/  I2FP.F32.U32 R0, UR4 ;  /* 0x0000000400007c45 */ /* 0x000fe20008201000 */
[----:B0-----:R-:W0:Y:S01]  /*0940*/  MUFU.RCP R2, R5 ;  /* 0x0000000500027308 */ /* 0x001e220000001000 */
[----:B------:R-:W-:Y:S01]  /*0950*/  UISETP.NE.AND UP0, UPT, UR4, UR9, UPT ;  /* 0x000000090400728c */ /* 0x000fe2000bf05270 */
[----:B------:R-:W-:Y:S01]  /*0960*/  BSSY.RECONVERGENT B0, `(.L_x_132) ;  /* 0x0000010000007945 */ /* 0x000fe20003800200 */
[----:B------:R-:W-:Y:S01]  /*0970*/  UISETP.GE.AND UP1, UPT, UR8, 0x3, UPT ;  /* 0x000000030800788c */ /* 0x000fe2000bf26270 */
[----:B-1----:R-:W-:Y:S01]  /*0980*/  FADD R9, R7, R0 ;  /* 0x0000000007097221 */ /* 0x002fe20000000000 */
[----:B------:R-:W-:-:S05]  /*0990*/  UIADD3 UR4, UPT, UPT, UR4, 0x1, URZ ;  /* 0x0000000104047890 */ /* 0x000fca000fffe0ff */
[----:B------:R-:W1:Y:S01]  /*09a0*/  F2I.TRUNC.NTZ R9, R9 ;  /* 0x0000000900097305 */ /* 0x000e62000020f100 */
[----:B0-----:R-:W-:-:S04]  /*09b0*/  FFMA R11, -R5, R2, 1 ;  /* 0x3f800000050b7423 */ /* 0x001fc80000000102 */
[----:B------:R-:W-:Y:S01]  /*09c0*/  FFMA R11, R2, R11, R2 ;  /* 0x0000000b020b7223 */ /* 0x000fe20000000002 */
[----:B-1----:R-:W-:-:S04]  /*09d0*/  I2FP.F32.S32 R0, R9 ;  /* 0x0000000900007245 */ /* 0x002fc80000201400 */
[----:B------:R-:W0:Y:S01]  /*09e0*/  FCHK P0, R0, R5 ;  /* 0x0000000500007302 */ /* 0x000e220000000000 */
[----:B------:R-:W-:-:S04]  /*09f0*/  FFMA R2, R0, R11, RZ ;  /* 0x0000000b00027223 */ /* 0x000fc800000000ff */
[----:B------:R-:W-:-:S04]  /*0a00*/  FFMA R10, -R5, R2, R0 ;  /* 0x00000002050a7223 */ /* 0x000fc80000000100 */
[----:B------:R-:W-:Y:S01]  /*0a10*/  FFMA R11, R11, R10, R2 ;  /* 0x0000000a0b0b7223 */ /* 0x000fe20000000002 */
[----:B0-----:R-:W-:Y:S06]  /*0a20*/  @!P0 BRA `(.L_x_133) ;  /* 0x00000000000c8947 */ /* 0x001fec0003800000 */
[----:B------:R-:W-:-:S07]  /*0a30*/  MOV R2, 0xa50 ;  /* 0x00000a5000027802 */ /* 0x000fce0000000f00 */
[----:B-----5:R-:W-:Y:S05]  /*0a40*/  CALL.REL.NOINC `($__internal_5_$__cuda_sm3x_div_rn_noftz_f32_slowpath) ;  /* 0x0000001400507944 */ /* 0x020fea0003c00000 */
[----:B------:R-:W-:-:S07]  /*0a50*/  MOV R11, R0 ;  /* 0x00000000000b7202 */ /* 0x000fce0000000f00 */
.L_x_133:
[----:B------:R-:W-:Y:S05]  /*0a60*/  BSYNC.RECONVERGENT B0 ;  /* 0x0000000000007941 */ /* 0x000fea0003800200 */
.L_x_132:
[----:B------:R-:W-:Y:S01]  /*0a70*/  FADD R11, -R4, R11 ;  /* 0x0000000b040b7221 */ /* 0x000fe20000000100 */
[----:B------:R-:W-:Y:S01]  /*0a80*/  IMAD R9, R9, UR6, RZ ;  /* 0x0000000609097c24 */ /* 0x000fe2000f8e02ff */
[----:B------:R-:W-:Y:S02]  /*0a90*/  UMOV UR5, URZ ;  /* 0x000000ff00057c82 */ /* 0x000fe40008000000 */
[----:B------:R-:W-:Y:S01]  /*0aa0*/  FMUL R10, R11, R11 ;  /* 0x0000000b0b0a7220 */ /* 0x000fe20000400000 */
[----:B------:R-:W-:Y:S06]  /*0ab0*/  BRA.U !UP1, `(.L_x_134) ;  /* 0x0000000909207547 */ /* 0x000fec000b800000 */
[----:B------:R-:W-:-:S05]  /*0ac0*/  UMOV UR5, URZ ;  /* 0x000000ff00057c82 */ /* 0x000fca0008000000 */
.L_x_143:
[----:B------:R-:W-:Y:S01]  /*0ad0*/  I2FP.F32.U32 R11, UR5 ;  /* 0x00000005000b7c45 */ /* 0x000fe20008201000 */
[----:B------:R-:W0:Y:S01]  /*0ae0*/  MUFU.RCP R0, R5 ;  /* 0x0000000500007308 */ /* 0x000e220000001000 */
[----:B------:R-:W-:Y:S03]  /*0af0*/  BSSY.RECONVERGENT B0, `(.L_x_135) ;  /* 0x000000e000007945 */ /* 0x000fe60003800200 */
[----:B------:R-:W-:-:S04]  /*0b00*/  FADD R11, R8, R11 ;  /* 0x0000000b080b7221 */ /* 0x000fc80000000000 */
        /* <DEDUP_REMOVED lines=9> */
[----:B------:R-:W-:Y:S01]  /*0ba0*/  IMAD.MOV.U32 R0, RZ, RZ, R16 ;  /* 0x000000ffff007224 */ /* 0x000fe200078e0010 */
[----:B------:R-:W-:-:S07]  /*0bb0*/  MOV R2, 0xbd0 ;  /* 0x00000bd000027802 */ /* 0x000fce0000000f00 */
[----:B-----5:R-:W-:Y:S05]  /*0bc0*/  CALL.REL.NOINC `($__internal_5_$__cuda_sm3x_div_rn_noftz_f32_slowpath) ;  /* 0x0000001000f07944 */ /* 0x020fea0003c00000 */
.L_x_136:
[----:B------:R-:W-:Y:S05]  /*0bd0*/  BSYNC.RECONVERGENT B0 ;  /* 0x0000000000007941 */ /* 0x000fea0003800200 */
.L_x_135:
[----:B------:R-:W-:Y:S01]  /*0be0*/  FADD R11, -R6, R0 ;  /* 0x00000000060b7221 */ /* 0x000fe20000000100 */
[----:B------:R-:W-:-:S03]  /*0bf0*/  IADD3 R17, PT, PT, R9, R18, RZ ;  /* 0x0000001209117210 */ /* 0x000fc60007ffe0ff */
[----:B------:R-:W-:Y:S01]  /*0c00*/  FFMA R0, R11, R11, R10 ;  /* 0x0000000b0b007223 */ /* 0x000fe2000000000a */
[----:B------:R-:W-:Y:S01]  /*0c10*/  UIADD3 UR11, UPT, UPT, UR5, 0x1, URZ ;  /* 0x00000001050b7890 */ /* 0x000fe2000fffe0ff */
[----:B------:R-:W-:-:S04]  /*0c20*/  IMAD.WIDE R16, R17, 0x8, R12 ;  /* 0x0000000811107825 */ /* 0x000fc800078e020c */
[----:B------:R-:W-:-:S04]  /*0c30*/  FMUL R0, R3, R0 ;  /* 0x0000000003007220 */ /* 0x000fc80000400000 */
[----:B------:R-:W-:-:S05]  /*0c40*/  FMUL R0, R0, 1.4426950216293334961 ;  /* 0x3fb8aa3b00007820 */ /* 0x000fca0000400000 */
[----:B------:R-:W-:Y:S02]  /*0c50*/  FSETP.GEU.AND P0, PT, R0, -126, PT ;  /* 0xc2fc00000000780b */ /* 0x000fe40003f0e000 */
[----:B------:R-:W-:-:S05]  /*0c60*/  I2FP.F32.U32 R21, UR11 ;  /* 0x0000000b00157c45 */ /* 0x000fca0008201000 */
[----:B------:R-:W-:-:S06]  /*0c70*/  FADD R18, R8, R21 ;  /* 0x0000001508127221 */ /* 0x000fcc0000000000 */
[----:B------:R-:W-:Y:S01]  /*0c80*/  @!P0 FMUL R0, R0, 0.5 ;  /* 0x3f00000000008820 */ /* 0x000fe20000400000 */
[----:B------:R-:W0:Y:S08]  /*0c90*/  F2I.TRUNC.NTZ R18, R18 ;  /* 0x0000001200127305 */ /* 0x000e30000020f100 */
[----:B------:R-:W1:Y:S08]  /*0ca0*/  MUFU.EX2 R2, R0 ;  /* 0x0000000000027308 */ /* 0x000e700000000800 */
[----:B------:R-:W2:Y:S01]  /*0cb0*/  MUFU.RCP R0, R5 ;  /* 0x0000000500007308 */ /* 0x000ea20000001000 */
[----:B0-----:R-:W-:Y:S01]  /*0cc0*/  I2FP.F32.S32 R20, R18 ;  /* 0x0000001200147245 */ /* 0x001fe20000201400 */
[----:B-1----:R-:W-:-:S06]  /*0cd0*/  @!P0 FMUL R2, R2, R2 ;  /* 0x0000000202028220 */ /* 0x002fcc0000400000 */
[----:B------:R-:W0:Y:S01]  /*0ce0*/  FCHK P0, R20, R5 ;  /* 0x0000000514007302 */ /* 0x000e220000000000 */
[----:B------:R-:W-:Y:S01]  /*0cf0*/  FMUL R2, R2, UR14 ;  /* 0x0000000e02027c20 */ /* 0x000fe20008400000 */
[----:B--2---:R-:W-:-:S03]  /*0d00*/  FFMA R21, -R5, R0, 1 ;  /* 0x3f80000005157423 */ /* 0x004fc60000000100 */
[-C--:B-----5:R-:W-:Y:S01]  /*0d10*/  FMUL R11, R14, R2.reuse ;  /* 0x000000020e0b7220 */ /* 0x0a0fe20000400000 */
[----:B------:R-:W-:Y:S01]  /*0d20*/  FMUL R19, R15, R2 ;  /* 0x000000020f137220 */ /* 0x000fe20000400000 */
[----:B------:R-:W-:-:S03]  /*0d30*/  FFMA R0, R0, R21, R0 ;  /* 0x0000001500007223 */ /* 0x000fc60000000000 */
[----:B------:R1:W-:Y:S01]  /*0d40*/  REDG.E.ADD.F32.FTZ.RN.STRONG.GPU desc[UR12][R16.64], R11 ;  /* 0x0000000b100079a6 */ /* 0x0003e2000c12f30c */
[----:B------:R-:W-:Y:S01]  /*0d50*/  FFMA R2, R0, R20, RZ ;  /* 0x0000001400027223 */ /* 0x000fe200000000ff */
[----:B------:R-:W-:Y:S02]  /*0d60*/  BSSY.RECONVERGENT B0, `(.L_x_137) ;  /* 0x0000008000007945 */ /* 0x000fe40003800200 */
[----:B------:R2:W-:Y:S01]  /*0d70*/  REDG.E.ADD.F32.FTZ.RN.STRONG.GPU desc[UR12][R16.64+0x4], R19 ;  /* 0x00000413100079a6 */ /* 0x0005e2000c12f30c */
[----:B-1----:R-:W-:-:S04]  /*0d80*/  FFMA R11, -R5, R2, R20 ;  /* 0x00000002050b7223 */ /* 0x002fc80000000114 */
[----:B------:R-:W-:Y:S01]  /*0d90*/  FFMA R0, R0, R11, R2 ;  /* 0x0000000b00007223 */ /* 0x000fe20000000002 */
[----:B0-2---:R-:W-:Y:S06]  /*0da0*/  @!P0 BRA `(.L_x_138) ;  /* 0x00000000000c8947 */ /* 0x005fec0003800000 */
[----:B------:R-:W-:Y:S02]  /*0db0*/  MOV R0, R20 ;  /* 0x0000001400007202 */ /* 0x000fe40000000f00 */
[----:B------:R-:W-:-:S07]  /*0dc0*/  MOV R2, 0xde0 ;  /* 0x00000de000027802 */ /* 0x000fce0000000f00 */
[----:B------:R-:W-:Y:S05]  /*0dd0*/  CALL.REL.NOINC `($__internal_5_$__cuda_sm3x_div_rn_noftz_f32_slowpath) ;  /* 0x00000010006c7944 */ /* 0x000fea0003c00000 */
.L_x_138:
[----:B------:R-:W-:Y:S05]  /*0de0*/  BSYNC.RECONVERGENT B0 ;  /* 0x0000000000007941 */ /* 0x000fea0003800200 */
.L_x_137:
[----:B------:R-:W-:Y:S01]  /*0df0*/  FADD R11, -R6, R0 ;  /* 0x00000000060b7221 */ /* 0x000fe20000000100 */
[----:B------:R-:W-:-:S03]  /*0e00*/  IMAD.IADD R17, R9, 0x1, R18 ;  /* 0x0000000109117824 */ /* 0x000fc600078e0212 */
        /* <DEDUP_REMOVED lines=17> */
[-C--:B------:R-:W-:Y:S01]  /*0f20*/  FMUL R11, R14, R2.reuse ;  /* 0x000000020e0b7220 */ /* 0x080fe20000400000 */
        /* <DEDUP_REMOVED lines=12> */
.L_x_140:
[----:B------:R-:W-:Y:S05]  /*0ff0*/  BSYNC.RECONVERGENT B0 ;  /* 0x0000000000007941 */ /* 0x000fea0003800200 */
.L_x_139:
        /* <DEDUP_REMOVED lines=29> */
[----:B------:R-:W-:Y:S01]  /*11d0*/  IMAD.MOV.U32 R0, RZ, RZ, R20 ;  /* 0x000000ffff007224 */ /* 0x000fe200078e0014 */
[----:B------:R-:W-:-:S07]  /*11e0*/  MOV R2, 0x1200 ;  /* 0x0000120000027802 */ /* 0x000fce0000000f00 */
[----:B------:R-:W-:Y:S05]  /*11f0*/  CALL.REL.NOINC `($__internal_5_$__cuda_sm3x_div_rn_noftz_f32_slowpath) ;  /* 0x0000000c00647944 */ /* 0x000fea0003c00000 */
.L_x_142:
[----:B------:R-:W-:Y:S05]  /*1200*/  BSYNC.RECONVERGENT B0 ;  /* 0x0000000000007941 */ /* 0x000fea0003800200 */
.L_x_141:
[----:B------:R-:W-:Y:S01]  /*1210*/  FADD R11, -R6, R0 ;  /* 0x00000000060b7221 */ /* 0x000fe20000000100 */
[----:B------:R-:W-:-:S03]  /*1220*/  IADD3 R17, PT, PT, R9, R18, RZ ;  /* 0x0000001209117210 */ /* 0x000fc60007ffe0ff */
[----:B------:R-:W-:Y:S02]  /*1230*/  FFMA R0, R11, R11, R10 ;  /* 0x0000000b0b007223 */ /* 0x000fe4000000000a */
[----:B------:R-:W-:-:S04]  /*1240*/  IMAD.WIDE R16, R17, 0x8, R12 ;  /* 0x0000000811107825 */ /* 0x000fc800078e020c */
[----:B------:R-:W-:-:S04]  /*1250*/  FMUL R0, R3, R0 ;  /* 0x0000000003007220 */ /* 0x000fc80000400000 */
[----:B------:R-:W-:-:S05]  /*1260*/  FMUL R0, R0, 1.4426950216293334961 ;  /* 0x3fb8aa3b00007820 */ /* 0x000fca0000400000 */
[----:B------:R-:W-:-:S13]  /*1270*/  FSETP.GEU.AND P0, PT, R0, -126, PT ;  /* 0xc2fc00000000780b */ /* 0x000fda0003f0e000 */
[----:B------:R-:W-:-:S04]  /*1280*/  @!P0 FMUL R0, R0, 0.5 ;  /* 0x3f00000000008820 */ /* 0x000fc80000400000 */
[----:B------:R-:W0:Y:S02]  /*1290*/  MUFU.EX2 R2, R0 ;  /* 0x0000000000027308 */ /* 0x000e240000000800 */
[----:B0-----:R-:W-:-:S04]  /*12a0*/  @!P0 FMUL R2, R2, R2 ;  /* 0x0000000202028220 */ /* 0x001fc80000400000 */
[----:B------:R-:W-:-:S04]  /*12b0*/  FMUL R2, R2, UR14 ;  /* 0x0000000e02027c20 */ /* 0x000fc80008400000 */
[-C--:B------:R-:W-:Y:S01]  /*12c0*/  FMUL R11, R14, R2.reuse ;  /* 0x000000020e0b7220 */ /* 0x080fe20000400000 */
[----:B------:R-:W-:-:S04]  /*12d0*/  FMUL R19, R15, R2 ;  /* 0x000000020f137220 */ /* 0x000fc80000400000 */
[----:B------:R0:W-:Y:S04]  /*12e0*/  REDG.E.ADD.F32.FTZ.RN.STRONG.GPU desc[UR12][R16.64], R11 ;  /* 0x0000000b100079a6 */ /* 0x0001e8000c12f30c */
[----:B------:R0:W-:Y:S01]  /*12f0*/  REDG.E.ADD.F32.FTZ.RN.STRONG.GPU desc[UR12][R16.64+0x4], R19 ;  /* 0x00000413100079a6 */ /* 0x0001e2000c12f30c */
[----:B------:R-:W-:-:S04]  /*1300*/  UIADD3 UR5, UPT, UPT, UR5, 0x4, URZ ;  /* 0x0000000405057890 */ /* 0x000fc8000fffe0ff */
[----:B------:R-:W-:-:S09]  /*1310*/  UISETP.NE.AND UP1, UPT, UR5, UR7, UPT ;  /* 0x000000070500728c */ /* 0x000fd2000bf25270 */
[----:B0-----:R-:W-:Y:S05]  /*1320*/  BRA.U UP1, `(.L_x_143) ;  /* 0xfffffff501e87547 */ /* 0x001fea000b83ffff */
[----:B------:R-:W-:-:S05]  /*1330*/  UMOV UR5, UR7 ;  /* 0x0000000700057c82 */ /* 0x000fca0008000000 */
.L_x_134:
[----:B------:R-:W-:Y:S01]  /*1340*/  I2FP.F32.U32 R11, UR5 ;  /* 0x00000005000b7c45 */ /* 0x000fe20008201000 */
[----:B------:R-:W0:Y:S01]  /*1350*/  MUFU.RCP R0, R5 ;  /* 0x0000000500007308 */ /* 0x000e220000001000 */
[----:B------:R-:W-:Y:S01]  /*1360*/  UISETP.NE.AND UP1, UPT, UR10, 0x1, UPT ;  /* 0x000000010a00788c */ /* 0x000fe2000bf25270 */
[----:B------:R-:W-:Y:S02]  /*1370*/  BSSY.RECONVERGENT B0, `(.L_x_144) ;  /* 0x000000e000007945 */ /* 0x000fe40003800200 */
        /* <DEDUP_REMOVED lines=10> */
[----:B------:R-:W-:Y:S02]  /*1420*/  MOV R0, R16 ;  /* 0x0000001000007202 */ /* 0x000fe40000000f00 */
[----:B------:R-:W-:-:S07]  /*1430*/  MOV R2, 0x1450 ;  /* 0x0000145000027802 */ /* 0x000fce0000000f00 */
[----:B-----5:R-:W-:Y:S05]  /*1440*/  CALL.REL.NOINC `($__internal_5_$__cuda_sm3x_div_rn_noftz_f32_slowpath) ;  /* 0x0000000800d07944 */ /* 0x020fea0003c00000 */
.L_x_145:
[----:B------:R-:W-:Y:S05]  /*1450*/  BSYNC.RECONVERGENT B0 ;  /* 0x0000000000007941 */ /* 0x000fea0003800200 */
.L_x_144:
[----:B------:R-:W-:Y:S01]  /*1460*/  FADD R11, -R6, R0 ;  /* 0x00000000060b7221 */ /* 0x000fe20000000100 */
[----:B------:R-:W-:-:S03]  /*1470*/  IMAD.IADD R17, R9, 0x1, R18 ;  /* 0x0000000109117824 */ /* 0x000fc600078e0212 */
[----:B------:R-:W-:Y:S01]  /*1480*/  FFMA R0, R11, R11, R10 ;  /* 0x0000000b0b007223 */ /* 0x000fe2000000000a */
        /* <DEDUP_REMOVED lines=8> */
[-C--:B-----5:R-:W-:Y:S01]  /*1510*/  FMUL R11, R14, R2.reuse ;  /* 0x000000020e0b7220 */ /* 0x0a0fe20000400000 */
[----:B------:R-:W-:-:S04]  /*1520*/  FMUL R19, R15, R2 ;  /* 0x000000020f137220 */ /* 0x000fc80000400000 */
[----:B------:R0:W-:Y:S04]  /*1530*/  REDG.E.ADD.F32.FTZ.RN.STRONG.GPU desc[UR12][R16.64], R11 ;  /* 0x0000000b100079a6 */ /* 0x0001e8000c12f30c */
[----:B------:R0:W-:Y:S01]  /*1540*/  REDG.E.ADD.F32.FTZ.RN.STRONG.GPU desc[UR12][R16.64+0x4], R19 ;  /* 0x00000413100079a6 */ /* 0x0001e2000c12f30c */
[----:B------:R-:W-:Y:S05]  /*1550*/  BRA.U !UP1, `(.L_x_146) ;  /* 0x0000000509087547 */ /* 0x000fea000b800000 */
[----:B------:R-:W-:Y:S01]  /*1560*/  UIADD3 UR11, UPT, UPT, UR5, 0x1, URZ ;  /* 0x00000001050b7890 */ /* 0x000fe2000fffe0ff */
[----:B------:R-:W1:Y:S01]  /*1570*/  MUFU.RCP R0, R5 ;  /* 0x0000000500007308 */ /* 0x000e620000001000 */
[----:B------:R-:W-:Y:S04]  /*1580*/  BSSY.RECONVERGENT B0, `(.L_x_147) ;  /* 0x000000f000007945 */ /* 0x000fe80003800200 */
[----:B0-----:R-:W-:-:S05]  /*1590*/  I2FP.F32.U32 R11, UR11 ;  /* 0x0000000b000b7c45 */ /* 0x001fca0008201000 */
[----:B------:R-:W-:-:S04]  /*15a0*/  FADD R11, R8, R11 ;  /* 0x0000000b080b7221 */ /* 0x000fc80000000000 */
[----:B------:R-:W0:Y:S01]  /*15b0*/  F2I.TRUNC.NTZ R18, R11 ;  /* 0x0000000b00127305 */ /* 0x000e22000020f100 */
[----:B-1----:R-:W-:-:S04]  /*15c0*/  FFMA R17, -R5, R0, 1 ;  /* 0x3f80000005117423 */ /* 0x002fc80000000100 */
[----:B------:R-:W-:Y:S01]  /*15d0*/  FFMA R0, R0, R17, R0 ;  /* 0x0000001100007223 */ /* 0x000fe20000000000 */
[----:B0-----:R-:W-:-:S04]  /*15e0*/  I2FP.F32.S32 R16, R18 ;  /* 0x0000001200107245 */ /* 0x001fc80000201400 */
[----:B------:R-:W0:Y:S01]  /*15f0*/  FCHK P0, R16, R5 ;  /* 0x0000000510007302 */ /* 0x000e220000000000 */
[----:B------:R-:W-:-:S04]  /*1600*/  FFMA R2, R0, R16, RZ ;  /* 0x0000001000027223 */ /* 0x000fc800000000ff */
[----:B------:R-:W-:-:S04]  /*1610*/  FFMA R17, -R5, R2, R16 ;  /* 0x0000000205117223 */ /* 0x000fc80000000110 */
[----:B------:R-:W-:Y:S01]  /*1620*/  FFMA R0, R0, R17, R2 ;  /* 0x0000001100007223 */ /* 0x000fe20000000002 */
[----:B0-----:R-:W-:Y:S06]  /*1630*/  @!P0 BRA `(.L_x_148) ;  /* 0x00000000000c8947 */ /* 0x001fec0003800000 */
[----:B------:R-:W-:Y:S02]  /*1640*/  MOV R0, R16 ;  /* 0x0000001000007202 */ /* 0x000fe40000000f00 */
[----:B------:R-:W-:-:S07]  /*1650*/  MOV R2, 0x1670 ;  /* 0x0000167000027802 */ /* 0x000fce0000000f00 */
[----:B------:R-:W-:Y:S05]  /*1660*/  CALL.REL.NOINC `($__internal_5_$__cuda_sm3x_div_rn_noftz_f32_slowpath) ;  /* 0x0000000800487944 */ /* 0x000fea0003c00000 */
.L_x_148:
[----:B------:R-:W-:Y:S05]  /*1670*/  BSYNC.RECONVERGENT B0 ;  /* 0x0000000000007941 */ /* 0x000fea0003800200 */
.L_x_147:
        /* <DEDUP_REMOVED lines=32> */
.L_x_150:
[----:B------:R-:W-:Y:S05]  /*1880*/  BSYNC.RECONVERGENT B0 ;  /* 0x0000000000007941 */ /* 0x000fea0003800200 */
.L_x_149:
[----:B------:R-:W-:-:S04]  /*1890*/  FADD R11, -R6, R0 ;  /* 0x00000000060b7221 */ /* 0x000fc80000000100 */
[----:B------:R-:W-:Y:S01]  /*18a0*/  FFMA R10, R11, R11, R10 ;  /* 0x0000000b0b0a7223 */ /* 0x000fe2000000000a */
[----:B------:R-:W-:-:S03]  /*18b0*/  IADD3 R11, PT, PT, R9, R18, RZ ;  /* 0x00000012090b7210 */ /* 0x000fc60007ffe0ff */
[----:B------:R-:W-:-:S04]  /*18c0*/  FMUL R10, R3, R10 ;  /* 0x0000000a030a7220 */ /* 0x000fc80000400000 */
[----:B------:R-:W-:Y:S01]  /*18d0*/  FMUL R0, R10, 1.4426950216293334961 ;  /* 0x3fb8aa3b0a007820 */ /* 0x000fe20000400000 */
[----:B------:R-:W-:-:S04]  /*18e0*/  IMAD.WIDE R10, R11, 0x8, R12 ;  /* 0x000000080b0a7825 */ /* 0x000fc800078e020c */
        /* <DEDUP_REMOVED lines=8> */
[----:B------:R1:W-:Y:S02]  /*1970*/  REDG.E.ADD.F32.FTZ.RN.STRONG.GPU desc[UR12][R10.64+0x4], R17 ;  /* 0x000004110a0079a6 */ /* 0x0003e4000c12f30c */
.L_x_146:
[----:B------:R-:W-:Y:S05]  /*1980*/  BRA.U UP0, `(.L_x_151) ;  /* 0xffffffed00e87547 */ /* 0x000fea000b83ffff */
[----:B------:R-:W-:Y:S05]  /*1990*/  EXIT ;  /* 0x000000000000794d */ /* 0x000fea0003800000 */
        .weak           $__internal_4_$__cuda_sm20_div_rn_f64_full
        .type           $__internal_4_$__cuda_sm20_div_rn_f64_full,@function
        .size           $__internal_4_$__cuda_sm20_div_rn_f64_full,($__internal_5_$__cuda_sm3x_div_rn_noftz_f32_slowpath - $__internal_4_$__cuda_sm20_div_rn_f64_full)
$__internal_4_$__cuda_sm20_div_rn_f64_full:
[C---:B------:R-:W-:Y:S01]  /*19a0*/  FSETP.GEU.AND P0, PT, |R11|.reuse, 1.469367938527859385e-39, PT ;  /* 0x001000000b00780b */ /* 0x040fe20003f0e200 */
[----:B------:R-:W-:Y:S01]  /*19b0*/  IMAD.MOV.U32 R16, RZ, RZ, 0x1 ;  /* 0x00000001ff107424 */ /* 0x000fe200078e00ff */
[C---:B------:R-:W-:Y:S01]  /*19c0*/  LOP3.LUT R12, R11.reuse, 0x800fffff, RZ, 0xc0, !PT ;  /* 0x800fffff0b0c7812 */ /* 0x040fe200078ec0ff */
[----:B------:R-:W-:Y:S01]  /*19d0*/  IMAD.MOV.U32 R23, RZ, RZ, 0x1ca00000 ;  /* 0x1ca00000ff177424 */ /* 0x000fe200078e00ff */
[----:B------:R-:W-:Y:S02]  /*19e0*/  LOP3.LUT R21, R11, 0x7ff00000, RZ, 0xc0, !PT ;  /* 0x7ff000000b157812 */ /* 0x000fe400078ec0ff */
[----:B------:R-:W-:Y:S02]  /*19f0*/  LOP3.LUT R13, R12, 0x3ff00000, RZ, 0xfc, !PT ;  /* 0x3ff000000c0d7812 */ /* 0x000fe400078efcff */
[----:B------:R-:W-:-:S05]  /*1a00*/  MOV R12, R10 ;  /* 0x0000000a000c7202 */ /* 0x000fca0000000f00 */
[----:B------:R-:W-:-:S06]  /*1a10*/  @!P0 DMUL R12, R10, 8.98846567431157953865e+307 ;  /* 0x7fe000000a0c8828 */ /* 0x000fcc0000000000 */
[----:B------:R-:W0:Y:S02]  /*1a20*/  MUFU.RCP64H R17, R13 ;  /* 0x0000000d00117308 */ /* 0x000e240000001800 */
[----:B0-----:R-:W-:-:S08]  /*1a30*/  DFMA R2, R16, -R12, 1 ;  /* 0x3ff000001002742b */ /* 0x001fd0000000080c */
[----:B------:R-:W-:-:S08]  /*1a40*/  DFMA R2, R2, R2, R2 ;  /* 0x000000020202722b */ /* 0x000fd00000000002 */
[----:B------:R-:W-:Y:S01]  /*1a50*/  DFMA R16, R16, R2, R16 ;  /* 0x000000021010722b */ /* 0x000fe20000000010 */
[----:B------:R-:W-:Y:S02]  /*1a60*/  MOV R3, R15 ;  /* 0x0000000f00037202 */ /* 0x000fe40000000f00 */
[----:B------:R-:W-:Y:S02]  /*1a70*/  MOV R2, R14 ;  /* 0x0000000e00027202 */ /* 0x000fe40000000f00 */
[----:B------:R-:W-:-:S03]  /*1a80*/  LOP3.LUT R22, R3, 0x7ff00000, RZ, 0xc0, !PT ;  /* 0x7ff0000003167812 */ /* 0x000fc600078ec0ff */
[C---:B------:R-:W-:Y:S01]  /*1a90*/  DFMA R18, R16.reuse, -R12, 1 ;  /* 0x3ff000001012742b */ /* 0x040fe2000000080c */
[----:B------:R-:W-:Y:S02]  /*1aa0*/  MOV R14, R2 ;  /* 0x00000002000e7202 */ /* 0x000fe40000000f00 */
[----:B------:R-:W-:Y:S02]  /*1ab0*/  ISETP.GE.U32.AND P1, PT, R22, R21, PT ;  /* 0x000000151600720c */ /* 0x000fe40003f26070 */
[----:B------:R-:W-:Y:S02]  /*1ac0*/  MOV R24, R22 ;  /* 0x0000001600187202 */ /* 0x000fe40000000f00 */
[----:B------:R-:W-:Y:S01]  /*1ad0*/  SEL R15, R23, 0x63400000, !P1 ;  /* 0x63400000170f7807 */ /* 0x000fe20004800000 */
[----:B------:R-:W-:Y:S01]  /*1ae0*/  DFMA R16, R16, R18, R16 ;  /* 0x000000121010722b */ /* 0x000fe20000000010 */
[----:B------:R-:W-:Y:S02]  /*1af0*/  FSETP.GEU.AND P1, PT, |R3|, 1.469367938527859385e-39, PT ;  /* 0x001000000300780b */ /* 0x000fe40003f2e200 */
[----:B------:R-:W-:-:S11]  /*1b00*/  LOP3.LUT R15, R15, 0x800fffff, R3, 0xf8, !PT ;  /* 0x800fffff0f0f7812 */ /* 0x000fd600078ef803 */
[----:B------:R-:W-:Y:S05]  /*1b10*/  @P1 BRA `(.L_x_152) ;  /* 0x0000000000201947 */ /* 0x000fea0003800000 */
[----:B------:R-:W-:Y:S01]  /*1b20*/  LOP3.LUT R19, R11, 0x7ff00000, RZ, 0xc0, !PT ;  /* 0x7ff000000b137812 */ /* 0x000fe200078ec0ff */
[----:B------:R-:W-:-:S03]  /*1b30*/  IMAD.MOV.U32 R18, RZ, RZ, RZ ;  /* 0x000000ffff127224 */ /* 0x000fc600078e00ff */
[----:B------:R-:W-:-:S04]  /*1b40*/  ISETP.GE.U32.AND P1, PT, R22, R19, PT ;  /* 0x000000131600720c */ /* 0x000fc80003f26070 */
[----:B------:R-:W-:-:S04]  /*1b50*/  SEL R19, R23, 0x63400000, !P1 ;  /* 0x6340000017137807 */ /* 0x000fc80004800000 */
[----:B------:R-:W-:-:S04]  /*1b60*/  LOP3.LUT R19, R19, 0x80000000, R3, 0xf8, !PT ;  /* 0x8000000013137812 */ /* 0x000fc800078ef803 */
[----:B------:R-:W-:-:S06]  /*1b70*/  LOP3.LUT R19, R19, 0x100000, RZ, 0xfc, !PT ;  /* 0x0010000013137812 */ /* 0x000fcc00078efcff */
[----:B------:R-:W-:-:S10]  /*1b80*/  DFMA R14, R14, 2, -R18 ;  /* 0x400000000e0e782b */ /* 0x000fd40000000812 */
[----:B------:R-:W-:-:S07]  /*1b90*/  LOP3.LUT R24, R15, 0x7ff00000, RZ, 0xc0, !PT ;  /* 0x7ff000000f187812 */ /* 0x000fce00078ec0ff */
.L_x_152:
[----:B------:R-:W-:Y:S01]  /*1ba0*/  MOV R25, R21 ;  /* 0x0000001500197202 */ /* 0x000fe20000000f00 */
[----:B------:R-:W-:Y:S01]  /*1bb0*/  DMUL R18, R16, R14 ;  /* 0x0000000e10127228 */ /* 0x000fe20000000000 */
[----:B------:R-:W-:Y:S02]  /*1bc0*/  IADD3 R26, PT, PT, R24, -0x1, RZ ;  /* 0xffffffff181a7810 */ /* 0x000fe40007ffe0ff */
[----:B------:R-:W-:Y:S02]  /*1bd0*/  @!P0 LOP3.LUT R25, R13, 0x7ff00000, RZ, 0xc0, !PT ;  /* 0x7ff000000d198812 */ /* 0x000fe400078ec0ff */
[----:B------:R-:W-:-:S03]  /*1be0*/  ISETP.GT.U32.AND P0, PT, R26, 0x7feffffe, PT ;  /* 0x7feffffe1a00780c */ /* 0x000fc60003f04070 */
[----:B------:R-:W-:Y:S01]  /*1bf0*/  VIADD R26, R25, 0xffffffff ;  /* 0xffffffff191a7836 */ /* 0x000fe20000000000 */
[----:B------:R-:W-:-:S04]  /*1c00*/  DFMA R20, R18, -R12, R14 ;  /* 0x8000000c1214722b */ /* 0x000fc8000000000e */
[----:B------:R-:W-:-:S04]  /*1c10*/  ISETP.GT.U32.OR P0, PT, R26, 0x7feffffe, P0 ;  /* 0x7feffffe1a00780c */ /* 0x000fc80000704470 */
[----:B------:R-:W-:-:S09]  /*1c20*/  DFMA R20, R16, R20, R18 ;  /* 0x000000141014722b */ /* 0x000fd20000000012 */
[----:B------:R-:W-:Y:S05]  /*1c30*/  @P0 BRA `(.L_x_153) ;  /* 0x00000000006c0947 */ /* 0x000fea0003800000 */
[----:B------:R-:W-:Y:S01]  /*1c40*/  LOP3.LUT R3, R11, 0x7ff00000, RZ, 0xc0, !PT ;  /* 0x7ff000000b037812 */ /* 0x000fe200078ec0ff */
[----:B------:R-:W-:-:S03]  /*1c50*/  IMAD.MOV.U32 R18, RZ, RZ, RZ ;  /* 0x000000ffff127224 */ /* 0x000fc600078e00ff */
[CC--:B------:R-:W-:Y:S02]  /*1c60*/  VIADDMNMX R2, R22.reuse, -R3.reuse, 0xb9600000, !PT ;  /* 0xb960000016027446 */ /* 0x0c0fe40007800903 */
[----:B------:R-:W-:Y:S02]  /*1c70*/  ISETP.GE.U32.AND P0, PT, R22, R3, PT ;  /* 0x000000031600720c */ /* 0x000fe40003f06070 */
[----:B------:R-:W-:Y:S02]  /*1c80*/  VIMNMX R2, PT, PT, R2, 0x46a00000, PT ;  /* 0x46a0000002027848 */ /* 0x000fe40003fe0100 */
[----:B------:R-:W-:-:S04]  /*1c90*/  SEL R23, R23, 0x63400000, !P0 ;  /* 0x6340000017177807 */ /* 0x000fc80004000000 */
[----:B------:R-:W-:-:S04]  /*1ca0*/  IADD3 R2, PT, PT, -R23, R2, RZ ;  /* 0x0000000217027210 */ /* 0x000fc80007ffe1ff */
        /* <DEDUP_REMOVED lines=10> */
[----:B------:R-:W-:Y:S01]  /*1d50*/  IADD3 R11, PT, PT, -R2, RZ, RZ ;  /* 0x000000ff020b7210 */ /* 0x000fe20007ffe1ff */
[----:B------:R-:W-:Y:S01]  /*1d60*/  IMAD.MOV.U32 R10, RZ, RZ, RZ ;  /* 0x000000ffff0a7224 */ /* 0x000fe200078e00ff */
        /* <DEDUP_REMOVED lines=8> */
.L_x_153:
[----:B------:R-:W-:-:S14]  /*1df0*/  DSETP.NAN.AND P0, PT, R2, R2, PT ;  /* 0x000000020200722a */ /* 0x000fdc0003f08000 */
[----:B------:R-:W-:Y:S05]  /*1e00*/  @P0 BRA `(.L_x_155) ;  /* 0x0000000000440947 */ /* 0x000fea0003800000 */
[----:B------:R-:W-:-:S14]  /*1e10*/  DSETP.NAN.AND P0, PT, R10, R10, PT ;  /* 0x0000000a0a00722a */ /* 0x000fdc0003f08000 */
[----:B------:R-:W-:Y:S05]  /*1e20*/  @P0 BRA `(.L_x_156) ;  /* 0x0000000000300947 */ /* 0x000fea0003800000 */
[----:B------:R-:W-:Y:S02]  /*1e30*/  ISETP.NE.AND P0, PT, R24, R25, PT ;  /* 0x000000191800720c */ /* 0x000fe40003f05270 */
[----:B------:R-:W-:Y:S02]  /*1e40*/  MOV R16, 0x0 ;  /* 0x0000000000107802 */ /* 0x000fe40000000f00 */
[----:B------:R-:W-:-:S09]  /*1e50*/  MOV R17, 0xfff80000 ;  /* 0xfff8000000117802 */ /* 0x000fd20000000f00 */
[----:B------:R-:W-:Y:S05]  /*1e60*/  @!P0 BRA `(.L_x_154) ;  /* 0x0000000000348947 */ /* 0x000fea0003800000 */
[----:B------:R-:W-:Y:S02]  /*1e70*/  ISETP.NE.AND P0, PT, R24, 0x7ff00000, PT ;  /* 0x7ff000001800780c */ /* 0x000fe40003f05270 */
[----:B------:R-:W-:Y:S02]  /*1e80*/  LOP3.LUT R17, R3, 0x80000000, R11, 0x48, !PT ;  /* 0x8000000003117812 */ /* 0x000fe400078e480b */
[----:B------:R-:W-:-:S13]  /*1e90*/  ISETP.EQ.OR P0, PT, R25, RZ, !P0 ;  /* 0x000000ff1900720c */ /* 0x000fda0004702670 */
[----:B------:R-:W-:Y:S01]  /*1ea0*/  @P0 LOP3.LUT R2, R17, 0x7ff00000, RZ, 0xfc, !PT ;  /* 0x7ff0000011020812 */ /* 0x000fe200078efcff */
[----:B------:R-:W-:Y:S01]  /*1eb0*/  @!P0 IMAD.MOV.U32 R16, RZ, RZ, RZ ;  /* 0x000000ffff108224 */ /* 0x000fe200078e00ff */
[----:B------:R-:W-:Y:S02]  /*1ec0*/  @P0 MOV R16, RZ ;  /* 0x000000ff00100202 */ /* 0x000fe40000000f00 */
[----:B------:R-:W-:Y:S01]  /*1ed0*/  @P0 MOV R17, R2 ;  /* 0x0000000200110202 */ /* 0x000fe20000000f00 */
[----:B------:R-:W-:Y:S06]  /*1ee0*/  BRA `(.L_x_154) ;  /* 0x0000000000147947 */ /* 0x000fec0003800000 */
.L_x_156:
[----:B------:R-:W-:Y:S01]  /*1ef0*/  LOP3.LUT R17, R11, 0x80000, RZ, 0xfc, !PT ;  /* 0x000800000b117812 */ /* 0x000fe200078efcff */
[----:B------:R-:W-:Y:S01]  /*1f00*/  IMAD.MOV.U32 R16, RZ, RZ, R10 ;  /* 0x000000ffff107224 */ /* 0x000fe200078e000a */
[----:B------:R-:W-:Y:S06]  /*1f10*/  BRA `(.L_x_154) ;  /* 0x0000000000087947 */ /* 0x000fec0003800000 */
.L_x_155:
[----:B------:R-:W-:Y:S02]  /*1f20*/  LOP3.LUT R17, R3, 0x80000, RZ, 0xfc, !PT ;  /* 0x0008000003117812 */ /* 0x000fe400078efcff */
[----:B------:R-:W-:-:S07]  /*1f30*/  MOV R16, R2 ;  /* 0x0000000200107202 */ /* 0x000fce0000000f00 */
.L_x_154:
[----:B------:R-:W-:Y:S01]  /*1f40*/  MOV R2, R6 ;  /* 0x0000000600027202 */ /* 0x000fe20000000f00 */
[----:B------:R-:W-:Y:S01]  /*1f50*/  IMAD.MOV.U32 R11, RZ, RZ, R17 ;  /* 0x000000ffff0b7224 */ /* 0x000fe200078e0011 */
[----:B------:R-:W-:Y:S02]  /*1f60*/  MOV R3, 0x0 ;  /* 0x0000000000037802 */ /* 0x000fe40000000f00 */
[----:B------:R-:W-:Y:S02]  /*1f70*/  MOV R10, R16 ;  /* 0x00000010000a7202 */ /* 0x000fe40000000f00 */
[----:B------:R-:W-:Y:S05]  /*1f80*/  RET.REL.NODEC R2 `(gather_kernel) ;  /* 0xffffffe0021c7950 */ /* 0x000fea0003c3ffff */
        .weak           $__internal_5_$__cuda_sm3x_div_rn_noftz_f32_slowpath
        .type           $__internal_5_$__cuda_sm3x_div_rn_noftz_f32_slowpath,@function
        .size           $__internal_5_$__cuda_sm3x_div_rn_noftz_f32_slowpath,(.L_x_230 - $__internal_5_$__cuda_sm3x_div_rn_noftz_f32_slowpath)
$__internal_5_$__cuda_sm3x_div_rn_noftz_f32_slowpath:
[----:B------:R-:W-:Y:S01]  /*1f90*/  SHF.R.U32.HI R11, RZ, 0x17, R5 ;  /* 0x00000017ff0b7819 */ /* 0x000fe20000011605 */
[----:B------:R-:W-:Y:S01]  /*1fa0*/  BSSY.RECONVERGENT B1, `(.L_x_157) ;  /* 0x0000063000017945 */ /* 0x000fe20003800200 */
[----:B------:R-:W-:Y:S02]  /*1fb0*/  SHF.R.U32.HI R17, RZ, 0x17, R0 ;  /* 0x00000017ff117819 */ /* 0x000fe40000011600 */
[----:B------:R-:W-:Y:S02]  /*1fc0*/  LOP3.LUT R11, R11, 0xff, RZ, 0xc0, !PT ;  /* 0x000000ff0b0b7812 */ /* 0x000fe400078ec0ff */
[----:B------:R-:W-:Y:S02]  /*1fd0*/  LOP3.LUT R17, R17, 0xff, RZ, 0xc0, !PT ;  /* 0x000000ff11117812 */ /* 0x000fe400078ec0ff */
[----:B------:R-:W-:Y:S01]  /*1fe0*/  MOV R21, R5 ;  /* 0x0000000500157202 */ /* 0x000fe20000000f00 */
        /* <DEDUP_REMOVED lines=25> */
[----:B------:R-:W-:Y:S01]  /*2180*/  @!P0 FFMA R0, R0, 1.84467440737095516160e+19, RZ ;  /* 0x5f80000000008823 */ /* 0x000fe200000000ff */
[----:B------:R-:W-:Y:S01]  /*2190*/  @!P0 MOV R16, 0xffffffc0 ;  /* 0xffffffc000108802 */ /* 0x000fe20000000f00 */
[----:B------:R-:W-:-:S04]  /*21a0*/  @!P1 FFMA R21, R5, 1.84467440737095516160e+19, RZ ;  /* 0x5f80000005159823 */ /* 0x000fc800000000ff */
[----:B------:R-:W-:-:S07]  /*21b0*/  @!P1 VIADD R16, R16, 0x40 ;  /* 0x0000004010109836 */ /* 0x000fce0000000000 */
.L_x_158:
[----:B------:R-:W-:Y:S01]  /*21c0*/  LEA R20, R11, 0xc0800000, 0x17 ;  /* 0xc08000000b147811 */ /* 0x000fe200078eb8ff */
[----:B------:R-:W-:Y:S01]  /*21d0*/  BSSY.RECONVERGENT B2, `(.L_x_163) ;  /* 0x0000036000027945 */ /* 0x000fe20003800200 */
[----:B------:R-:W-:Y:S02]  /*21e0*/  IADD3 R17, PT, PT, R17, -0x7f, RZ ;  /* 0xffffff8111117810 */ /* 0x000fe40007ffe0ff */
[----:B------:R-:W-:-:S03]  /*21f0*/  IADD3 R23, PT, PT, -R20, R21, RZ ;  /* 0x0000001514177210 */ /* 0x000fc60007ffe1ff */
[----:B------:R-:W-:Y:S01]  /*2200*/  IMAD R0, R17, -0x800000, R0 ;  /* 0xff80000011007824 */ /* 0x000fe200078e0200 */
[----:B------:R-:W0:Y:S01]  /*2210*/  MUFU.RCP R20, R23 ;  /* 0x0000001700147308 */ /* 0x000e220000001000 */
[----:B------:R-:W-:Y:S01]  /*2220*/  FADD.FTZ R19, -R23, -RZ ;  /* 0x800000ff17137221 */ /* 0x000fe20000010100 */
[----:B------:R-:W-:-:S05]  /*2230*/  IADD3 R17, PT, PT, R17, 0x7f, -R11 ;  /* 0x0000007f11117810 */ /* 0x000fca0007ffe80b */
        /* <DEDUP_REMOVED lines=10> */
[----:B------:R-:W-:-:S04]  /*22e0*/  IADD3 R11, PT, PT, R16, R17, RZ ;  /* 0x00000011100b7210 */ /* 0x000fc80007ffe0ff */
[----:B------:R-:W-:-:S04]  /*22f0*/  IADD3 R16, PT, PT, R11, -0x1, RZ ;  /* 0xffffffff0b107810 */ /* 0x000fc80007ffe0ff */
        /* <DEDUP_REMOVED lines=10> */
[CCC-:B------:R-:W-:Y:S01]  /*23a0*/  FFMA.RP R17, R21.reuse, R19.reuse, R22.reuse ;  /* 0x0000001315117223 */ /* 0x1c0fe20000008016 */
[----:B------:R-:W-:Y:S01]  /*23b0*/  FFMA.RM R22, R21, R19, R22 ;  /* 0x0000001315167223 */ /* 0x000fe20000004016 */
[C---:B------:R-:W-:Y:S01]  /*23c0*/  VIADD R19, R11.reuse, 0x20 ;  /* 0x000000200b137836 */ /* 0x040fe20000000000 */
[C---:B------:R-:W-:Y:S02]  /*23d0*/  ISETP.NE.AND P2, PT, R11.reuse, RZ, PT ;  /* 0x000000ff0b00720c */ /* 0x040fe40003f45270 */
[----:B------:R-:W-:Y:S02]  /*23e0*/  LOP3.LUT R16, R16, 0x7fffff, RZ, 0xc0, !PT ;  /* 0x007fffff10107812 */ /* 0x000fe400078ec0ff */
[----:B------:R-:W-:Y:S02]  /*23f0*/  ISETP.NE.AND P1, PT, R11, RZ, PT ;  /* 0x000000ff0b00720c */ /* 0x000fe40003f25270 */
[----:B------:R-:W-:-:S02]  /*2400*/  LOP3.LUT R16, R16, 0x800000, RZ, 0xfc, !PT ;  /* 0x0080000010107812 */ /* 0x000fc400078efcff */
[----:B------:R-:W-:Y:S02]  /*2410*/  IADD3 R11, PT, PT, -R11, RZ, RZ ;  /* 0x000000ff0b0b7210 */ /* 0x000fe40007ffe1ff */
[----:B------:R-:W-:Y:S02]  /*2420*/  SHF.L.U32 R19, R16, R19, RZ ;  /* 0x0000001310137219 */ /* 0x000fe400000006ff */
[----:B------:R-:W-:Y:S02]  /*2430*/  FSETP.NEU.FTZ.AND P0, PT, R17, R22, PT ;  /* 0x000000161100720b */ /* 0x000fe40003f1d000 */
[----:B------:R-:W-:Y:S02]  /*2440*/  SEL R11, R11, RZ, P2 ;  /* 0x000000ff0b0b7207 */ /* 0x000fe40001000000 */
[----:B------:R-:W-:Y:S02]  /*2450*/  ISETP.NE.AND P1, PT, R19, RZ, P1 ;  /* 0x000000ff1300720c */ /* 0x000fe40000f25270 */
[----:B------:R-:W-:-:S02]  /*2460*/  SHF.R.U32.HI R20, RZ, R11, R16 ;  /* 0x0000000bff147219 */ /* 0x000fc40000011610 */
[----:B------:R-:W-:Y:S02]  /*2470*/  PLOP3.LUT P0, PT, P0, P1, PT, 0xf8, 0x8f ;  /* 0x00000000008f781c */ /* 0x000fe40000703f70 */
[----:B------:R-:W-:Y:S02]  /*2480*/  SHF.R.U32.HI R16, RZ, 0x1, R20 ;  /* 0x00000001ff107819 */ /* 0x000fe40000011614 */
[----:B------:R-:W-:-:S04]  /*2490*/  SEL R11, RZ, 0x1, !P0 ;  /* 0x00000001ff0b7807 */ /* 0x000fc80004000000 */
[----:B------:R-:W-:-:S04]  /*24a0*/  LOP3.LUT R11, R11, 0x1, R16, 0xf8, !PT ;  /* 0x000000010b0b7812 */ /* 0x000fc800078ef810 */
[----:B------:R-:W-:-:S04]  /*24b0*/  LOP3.LUT R11, R11, R20, RZ, 0xc0, !PT ;  /* 0x000000140b0b7212 */ /* 0x000fc800078ec0ff */
[----:B------:R-:W-:-:S04]  /*24c0*/  IADD3 R11, PT, PT, R16, R11, RZ ;  /* 0x0000000b100b7210 */ /* 0x000fc80007ffe0ff */
[----:B------:R-:W-:Y:S01]  /*24d0*/  LOP3.LUT R0, R11, R0, RZ, 0xfc, !PT ;  /* 0x000000000b007212 */ /* 0x000fe200078efcff */
[----:B------:R-:W-:Y:S06]  /*24e0*/  BRA `(.L_x_166) ;  /* 0x0000000000107947 */ /* 0x000fec0003800000 */
.L_x_165:
[----:B------:R-:W-:-:S04]  /*24f0*/  LOP3.LUT R0, R0, 0x80000000, RZ, 0xc0, !PT ;  /* 0x8000000000007812 */ /* 0x000fc800078ec0ff */
[----:B------:R-:W-:Y:S01]  /*2500*/  LOP3.LUT R0, R0, 0x7f800000, RZ, 0xfc, !PT ;  /* 0x7f80000000007812 */ /* 0x000fe200078efcff */
[----:B------:R-:W-:Y:S06]  /*2510*/  BRA `(.L_x_166) ;  /* 0x0000000000047947 */ /* 0x000fec0003800000 */
.L_x_164:
[----:B------:R-:W-:-:S07]  /*2520*/  IMAD R0, R17, 0x800000, R0 ;  /* 0x0080000011007824 */ /* 0x000fce00078e0200 */
.L_x_166:
[----:B------:R-:W-:Y:S05]  /*2530*/  BSYNC.RECONVERGENT B2 ;  /* 0x0000000000027941 */ /* 0x000fea0003800200 */
.L_x_163:
[----:B------:R-:W-:Y:S05]  /*2540*/  BRA `(.L_x_167) ;  /* 0x0000000000207947 */ /* 0x000fea0003800000 */
.L_x_162:
[----:B------:R-:W-:-:S04]  /*2550*/  LOP3.LUT R0, R21, 0x80000000, R0, 0x48, !PT ;  /* 0x8000000015007812 */ /* 0x000fc800078e4800 */
[----:B------:R-:W-:Y:S01]  /*2560*/  LOP3.LUT R0, R0, 0x7f800000, RZ, 0xfc, !PT ;  /* 0x7f80000000007812 */ /* 0x000fe200078efcff */
[----:B------:R-:W-:Y:S06]  /*2570*/  BRA `(.L_x_167) ;  /* 0x0000000000147947 */ /* 0x000fec0003800000 */
.L_x_161:
[----:B------:R-:W-:Y:S01]  /*2580*/  LOP3.LUT R0, R21, 0x80000000, R0, 0x48, !PT ;  /* 0x8000000015007812 */ /* 0x000fe200078e4800 */
[----:B------:R-:W-:Y:S06]  /*2590*/  BRA `(.L_x_167) ;  /* 0x00000000000c7947 */ /* 0x000fec0003800000 */
.L_x_160:
[----:B------:R-:W0:Y:S01]  /*25a0*/  MUFU.RSQ R0, -QNAN ;  /* 0xffc0000000007908 */ /* 0x000e220000001400 */
[----:B------:R-:W-:Y:S05]  /*25b0*/  BRA `(.L_x_167) ;  /* 0x0000000000047947 */ /* 0x000fea0003800000 */
.L_x_159:
[----:B------:R-:W-:-:S07]  /*25c0*/  FADD.FTZ R0, R0, R5 ;  /* 0x0000000500007221 */ /* 0x000fce0000010000 */
.L_x_167:
[----:B------:R-:W-:Y:S05]  /*25d0*/  BSYNC.RECONVERGENT B1 ;  /* 0x0000000000017941 */ /* 0x000fea0003800200 */
.L_x_157:
[----:B------:R-:W-:Y:S01]  /*25e0*/  HFMA2 R17, -RZ, RZ, 0, 0 ;  /* 0x00000000ff117431 */ /* 0x000fe200000001ff */
[----:B------:R-:W-:-:S04]  /*25f0*/  MOV R16, R2 ;  /* 0x0000000200107202 */ /* 0x000fc80000000f00 */
[----:B0-----:R-:W-:Y:S05]  /*2600*/  RET.REL.NODEC R16 `(gather_kernel) ;  /* 0xffffffd8107c7950 */ /* 0x001fea0003c3ffff */
.L_x_168:
        /* <DEDUP_REMOVED lines=15> */
.L_x_230:


//--------------------- .text.gather_kernel_partial --------------------------
	.section	.text.gather_kernel_partial,"ax",@progbits
	.align	128
        .global         gather_kernel_partial
        .type           gather_kernel_partial,@function
        .size           gather_kernel_partial,(.L_x_232 - gather_kernel_partial)
        .other          gather_kernel_partial,@"STO_CUDA_ENTRY STV_DEFAULT"
gather_kernel_partial:
.text.gather_kernel_partial:
        /* <DEDUP_REMOVED lines=15> */
[----:B----4-:R-:W-:Y:S01]  /*00f0*/  ISETP.GE.OR P0, PT, R9, UR7, P0 ;  /* 0x0000000709007c0c */ /* 0x010fe20008706670 */
[----:B---3--:R-:W-:-:S05]  /*0100*/  IMAD R6, R6, UR6, R3 ;  /* 0x0000000606067c24 */ /* 0x008fca000f8e0203 */
[----:B------:R-:W-:-:S13]  /*0110*/  ISETP.GE.OR P0, PT, R6, UR9, P0 ;  /* 0x0000000906007c0c */ /* 0x000fda0008706670 */
[----:B------:R-:W-:Y:S05]  /*0120*/  @P0 EXIT ;  /* 0x000000000000094d */ /* 0x000fea0003800000 */
[----:B------:R-:W0:Y:S01]  /*0130*/  LDCU UR4, c[0x0][0x39c] ;  /* 0x00007380ff0477ac */ /* 0x000e220008000800 */
[----:B------:R-:W-:Y:S01]  /*0140*/  HFMA2 R2, -RZ, RZ, 0, 5.9604644775390625e-08 ;  /* 0x00000001ff027431 */ /* 0x000fe200000001ff */
[----:B------:R-:W-:Y:S01]  /*0150*/  UMOV UR5, 0x400921fb ;  /* 0x400921fb00057882 */ /* 0x000fe20000000000 */
        /* <DEDUP_REMOVED lines=12> */
[----:B------:R-:W-:Y:S01]  /*0220*/  FSETP.GT.AND P0, PT, |R0|, 1.469367938527859385e-39, PT ;  /* 0x001000000000780b */ /* 0x000fe20003f04200 */
[----:B------:R-:W-:-:S04]  /*0230*/  IMAD R0, R6, UR8, R23 ;  /* 0x0000000806007c24 */ /* 0x000fc8000f8e0217 */
[----:B------:R-:W-:-:S08]  /*0240*/  IMAD R7, R0, UR7, R9 ;  /* 0x0000000700077c24 */ /* 0x000fd0000f8e0209 */
[----:B------:R-:W-:Y:S05]  /*0250*/  @P0 BRA `(.L_x_169) ;  /* 0x0000000000200947 */ /* 0x000fea0003800000 */
[----:B------:R-:W-:Y:S01]  /*0260*/  IMAD.MOV.U32 R8, RZ, RZ, 0x54442d18 ;  /* 0x54442d18ff087424 */ /* 0x000fe200078e00ff */
[----:B------:R-:W-:Y:S01]  /*0270*/  MOV R15, 0x400921fb ;  /* 0x400921fb000f7802 */ /* 0x000fe20000000f00 */
[----:B------:R-:W-:Y:S01]  /*0280*/  IMAD.MOV.U32 R10, RZ, RZ, R4 ;  /* 0x000000ffff0a7224 */ /* 0x000fe200078e0004 */
[----:B------:R-:W-:Y:S02]  /*0290*/  MOV R11, R5 ;  /* 0x00000005000b7202 */ /* 0x000fe40000000f00 */
[----:B------:R-:W-:-:S07]  /*02a0*/  MOV R0, 0x2c0 ;  /* 0x000002c000007802 */ /* 0x000fce0000000f00 */
[----:B------:R-:W-:Y:S05]  /*02b0*/  CALL.REL.NOINC `($__internal_6_$__cuda_sm20_div_rn_f64_full) ;  /* 0x0000001800e87944 */ /* 0x000fea0003c00000 */
[----:B------:R-:W-:Y:S01]  /*02c0*/  IMAD.MOV.U32 R2, RZ, RZ, R10 ;  /* 0x000000ffff027224 */ /* 0x000fe200078e000a */
[----:B------:R-:W-:-:S07]  /*02d0*/  MOV R3, R11 ;  /* 0x0000000b00037202 */ /* 0x000fce0000000f00 */
.L_x_169:
[----:B------:R-:W0:Y:S01]  /*02e0*/  MUFU.RCP64H R11, R5 ;  /* 0x00000005000b7308 */ /* 0x000e220000001800 */
[----:B------:R-:W-:Y:S01]  /*02f0*/  IMAD.MOV.U32 R10, RZ, RZ, 0x1 ;  /* 0x00000001ff0a7424 */ /* 0x000fe200078e00ff */
        /* <DEDUP_REMOVED lines=16> */
[----:B------:R-:W-:Y:S01]  /*0400*/  MOV R10, R4 ;  /* 0x00000004000a7202 */ /* 0x000fe20000000f00 */
[----:B------:R-:W-:Y:S01]  /*0410*/  IMAD.MOV.U32 R11, RZ, RZ, R5 ;  /* 0x000000ffff0b7224 */ /* 0x000fe200078e0005 */
[----:B------:R-:W-:Y:S01]  /*0420*/  MOV R8, 0xc9be45de ;  /* 0xc9be45de00087802 */ /* 0x000fe20000000f00 */
[----:B------:R-:W-:Y:S01]  /*0430*/  IMAD.MOV.U32 R15, RZ, RZ, -0x3fdc42c4 ;  /* 0xc023bd3cff0f7424 */ /* 0x000fe200078e00ff */
[----:B------:R-:W-:-:S07]  /*0440*/  MOV R0, 0x460 ;  /* 0x0000046000007802 */ /* 0x000fce0000000f00 */
[----:B------:R-:W-:Y:S05]  /*0450*/  CALL.REL.NOINC `($__internal_6_$__cuda_sm20_div_rn_f64_full) ;  /* 0x0000001800807944 */ /* 0x000fea0003c00000 */
.L_x_170:
[----:B------:R-:W0:Y:S01]  /*0460*/  LDC.64 R2, c[0x0][0x390] ;  /* 0x0000e400ff027b82 */ /* 0x000e220000000a00 */
[----:B------:R-:W1:Y:S01]  /*0470*/  LDCU UR4, c[0x0][0x3a4] ;  /* 0x00007480ff0477ac */ /* 0x000e620008000800 */
[----:B0-----:R-:W-:-:S06]  /*0480*/  IMAD.WIDE.U32 R2, R23, 0x4, R2 ;  /* 0x0000000417027825 */ /* 0x001fcc00078e0002 */
[----:B------:R-:W2:Y:S01]  /*0490*/  LDG.E R2, desc[UR14][R2.64] ;  /* 0x0000000e02027981 */ /* 0x000ea2000c1e1900 */
[----:B-1----:R-:W-:Y:S01]  /*04a0*/  I2FP.F32.S32 R8, UR4 ;  /* 0x0000000400087c45 */ /* 0x002fe20008201400 */
[----:B------:R-:W-:Y:S01]  /*04b0*/  ULEA.HI UR4, UR4, UR4, URZ, 0x1 ;  /* 0x0000000404047291 */ /* 0x000fe2000f8f08ff */
[----:B------:R-:W0:Y:S01]  /*04c0*/  F2F.F32.F64 R10, R10 ;  /* 0x0000000a000a7310 */ /* 0x000e220000301000 */
[----:B------:R-:W-:Y:S02]  /*04d0*/  BSSY.RECONVERGENT B2, `(.L_x_171) ;  /* 0x0000014000027945 */ /* 0x000fe40003800200 */
[----:B------:R-:W-:-:S05]  /*04e0*/  USHF.R.S32.HI UR4, URZ, 0x1, UR4 ;  /* 0x00000001ff047899 */ /* 0x000fca0008011404 */
[----:B------:R-:W1:Y:S01]  /*04f0*/  MUFU.RCP R13, R8 ;  /* 0x00000008000d7308 */ /* 0x000e620000001000 */
[----:B------:R-:W-:-:S04]  /*0500*/  IADD3 R0, PT, PT, R9, -UR4, RZ ;  /* 0x8000000409007c10 */ /* 0x000fc8000fffe0ff */
[----:B------:R-:W-:Y:S02]  /*0510*/  I2FP.F32.S32 R0, R0 ;  /* 0x0000000000007245 */ /* 0x000fe40000201400 */
[----:B0-----:R-:W-:Y:S02]  /*0520*/  R2UR UR17, R10 ;  /* 0x000000000a1172ca */ /* 0x001fe400000e0000 */
[----:B------:R-:W0:Y:S01]  /*0530*/  FCHK P0, R0, R8 ;  /* 0x0000000800007302 */ /* 0x000e220000000000 */
[----:B--2---:R-:W-:Y:S01]  /*0540*/  FMUL.RZ R12, R2, 0.15915493667125701904 ;  /* 0x3e22f983020c7820 */ /* 0x004fe2000040c000 */
[----:B-1----:R-:W-:-:S06]  /*0550*/  FFMA R2, -R8, R13, 1 ;  /* 0x3f80000008027423 */ /* 0x002fcc000000010d */
[----:B------:R1:W2:Y:S01]  /*0560*/  MUFU.SIN R4, R12 ;  /* 0x0000000c00047308 */ /* 0x0002a20000000400 */
[----:B------:R-:W-:-:S04]  /*0570*/  FFMA R13, R13, R2, R13 ;  /* 0x000000020d0d7223 */ /* 0x000fc8000000000d */
[----:B------:R-:W-:-:S03]  /*0580*/  FFMA R2, R0, R13, RZ ;  /* 0x0000000d00027223 */ /* 0x000fc600000000ff */
[----:B------:R1:W3:Y:S01]  /*0590*/  MUFU.COS R5, R12 ;  /* 0x0000000c00057308 */ /* 0x0002e20000000000 */
[----:B------:R-:W-:-:S04]  /*05a0*/  FFMA R3, -R8, R2, R0 ;  /* 0x0000000208037223 */ /* 0x000fc80000000100 */
[----:B------:R-:W-:Y:S01]  /*05b0*/  FFMA R2, R13, R3, R2 ;  /* 0x000000030d027223 */ /* 0x000fe20000000002 */
[----:B0-----:R-:W-:Y:S06]  /*05c0*/  @!P0 BRA `(.L_x_172) ;  /* 0x0000000000108947 */ /* 0x001fec0003800000 */
[----:B------:R-:W-:Y:S01]  /*05d0*/  IMAD.MOV.U32 R3, RZ, RZ, R8 ;  /* 0x000000ffff037224 */ /* 0x000fe200078e0008 */
[----:B------:R-:W-:-:S07]  /*05e0*/  MOV R2, 0x600 ;  /* 0x0000060000027802 */ /* 0x000fce0000000f00 */
[----:B-123--:R-:W-:Y:S05]  /*05f0*/  CALL.REL.NOINC `($__internal_7_$__cuda_sm3x_div_rn_noftz_f32_slowpath) ;  /* 0x0000001c00947944 */ /* 0x00efea0003c00000 */
[----:B------:R-:W-:-:S07]  /*0600*/  MOV R2, R0 ;  /* 0x0000000000027202 */ /* 0x000fce0000000f00 */
.L_x_172:
[----:B------:R-:W-:Y:S05]  /*0610*/  BSYNC.RECONVERGENT B2 ;  /* 0x0000000000027941 */ /* 0x000fea0003800200 */
.L_x_171:
[----:B------:R-:W0:Y:S01]  /*0620*/  MUFU.RCP R3, R8 ;  /* 0x0000000800037308 */ /* 0x000e220000001000 */
[----:B------:R-:W-:Y:S01]  /*0630*/  IADD3 R9, PT, PT, -R9, UR4, RZ ;  /* 0x0000000409097c10 */ /* 0x000fe2000fffe1ff */
[----:B------:R-:W-:Y:S01]  /*0640*/  BSSY.RECONVERGENT B2, `(.L_x_173) ;  /* 0x000000f000027945 */ /* 0x000fe20003800200 */
[----:B---3--:R-:W-:Y:S02]  /*0650*/  FMUL R5, R5, R2 ;  /* 0x0000000205057220 */ /* 0x008fe40000400000 */
[----:B------:R-:W-:-:S04]  /*0660*/  I2FP.F32.S32 R9, R9 ;  /* 0x0000000900097245 */ /* 0x000fc80000201400 */
[----:B------:R-:W3:Y:S01]  /*0670*/  FCHK P0, R9, R8 ;  /* 0x0000000809007302 */ /* 0x000ee20000000000 */
[----:B0-----:R-:W-:-:S04]  /*0680*/  FFMA R0, -R8, R3, 1 ;  /* 0x3f80000008007423 */ /* 0x001fc80000000103 */
[----:B------:R-:W-:-:S04]  /*0690*/  FFMA R0, R3, R0, R3 ;  /* 0x0000000003007223 */ /* 0x000fc80000000003 */
[----:B------:R-:W-:-:S04]  /*06a0*/  FFMA R3, R0, R9, RZ ;  /* 0x0000000900037223 */ /* 0x000fc800000000ff */
[----:B------:R-:W-:-:S04]  /*06b0*/  FFMA R10, -R8, R3, R9 ;  /* 0x00000003080a7223 */ /* 0x000fc80000000109 */
[----:B------:R-:W-:Y:S01]  /*06c0*/  FFMA R3, R0, R10, R3 ;  /* 0x0000000a00037223 */ /* 0x000fe20000000003 */
[----:B---3--:R-:W-:Y:S06]  /*06d0*/  @!P0 BRA `(.L_x_174) ;  /* 0x0000000000148947 */ /* 0x008fec0003800000 */
[----:B------:R-:W-:Y:S01]  /*06e0*/  IMAD.MOV.U32 R0, RZ, RZ, R9 ;  /* 0x000000ffff007224 */ /* 0x000fe200078e0009 */
[----:B------:R-:W-:Y:S02]  /*06f0*/  MOV R3, R8 ;  /* 0x0000000800037202 */ /* 0x000fe40000000f00 */
[----:B------:R-:W-:-:S07]  /*0700*/  MOV R2, 0x720 ;  /* 0x0000072000027802 */ /* 0x000fce0000000f00 */
[----:B-12---:R-:W-:Y:S05]  /*0710*/  CALL.REL.NOINC `($__internal_7_$__cuda_sm3x_div_rn_noftz_f32_slowpath) ;  /* 0x0000001c004c7944 */ /* 0x006fea0003c00000 */
[----:B------:R-:W-:-:S07]  /*0720*/  IMAD.MOV.U32 R3, RZ, RZ, R0 ;  /* 0x000000ffff037224 */ /* 0x000fce00078e0000 */
.L_x_174:
[----:B------:R-:W-:Y:S05]  /*0730*/  BSYNC.RECONVERGENT B2 ;  /* 0x0000000000027941 */ /* 0x000fea0003800200 */
.L_x_173:
[----:B------:R-:W0:Y:S01]  /*0740*/  LDCU UR12, c[0x0][0x398] ;  /* 0x00007300ff0c77ac */ /* 0x000e220008000800 */
[----:B------:R-:W3:Y:S01]  /*0750*/  LDC.64 R14, c[0x0][0x380] ;  /* 0x0000e000ff0e7b82 */ /* 0x000ee20000000a00 */
[----:B0-----:R-:W-:Y:S01]  /*0760*/  ISETP.LE.AND P0, PT, RZ, UR12, PT ;  /* 0x0000000cff007c0c */ /* 0x001fe2000bf03270 */
[----:B---3--:R-:W-:-:S12]  /*0770*/  IMAD.WIDE R14, R7, 0x8, R14 ;  /* 0x00000008070e7825 */ /* 0x008fd800078e020e */
[----:B------:R-:W-:Y:S05]  /*0780*/  @!P0 EXIT ;  /* 0x000000000000894d */ /* 0x000fea0003800000 */
[----:B------:R-:W5:Y:S01]  /*0790*/  LDG.E.64 R14, desc[UR14][R14.64] ;  /* 0x0000000e0e0e7981 */ /* 0x000f62000c1e1b00 */
[----:B------:R-:W0:Y:S01]  /*07a0*/  LDCU UR5, c[0x0][0x3a4] ;  /* 0x00007480ff0577ac */ /* 0x000e220008000800 */
[----:B--2---:R-:W-:Y:S01]  /*07b0*/  FMUL R4, R4, R3 ;  /* 0x0000000304047220 */ /* 0x004fe20000400000 */
[----:B-1----:R-:W1:Y:S01]  /*07c0*/  LDC.64 R12, c[0x0][0x388] ;  /* 0x0000e200ff0c7b82 */ /* 0x002e620000000a00 */
[----:B------:R-:W-:Y:S01]  /*07d0*/  I2FP.F32.U32 R7, UR12 ;  /* 0x0000000c00077c45 */ /* 0x000fe20008201000 */
[----:B------:R-:W2:Y:S02]  /*07e0*/  LDCU UR7, c[0x0][0x3a0] ;  /* 0x00007400ff0777ac */ /* 0x000ea40008000800 */
[----:B------:R-:W-:Y:S01]  /*07f0*/  FSETP.GE.AND P0, PT, R4, 0.5, PT ;  /* 0x3f0000000400780b */ /* 0x000fe20003f06000 */
[----:B------:R-:W-:-:S03]  /*0800*/  USHF.L.U32 UR9, UR12, 0x1, URZ ;  /* 0x000000010c097899 */ /* 0x000fc600080006ff */
[----:B------:R-:W-:Y:S02]  /*0810*/  FSEL R4, R4, 0.49998998641967773438, !P0 ;  /* 0x3efffeb004047808 */ /* 0x000fe40004000000 */
[----:B------:R-:W-:Y:S01]  /*0820*/  FSETP.GE.AND P0, PT, R5, 0.5, PT ;  /* 0x3f0000000500780b */ /* 0x000fe20003f06000 */
[----:B------:R-:W-:-:S03]  /*0830*/  UISETP.LT.AND UP0, UPT, URZ, UR9, UPT ;  /* 0x00000009ff00728c */ /* 0x000fc6000bf01270 */
[----:B------:R-:W-:Y:S01]  /*0840*/  FSEL R5, R5, 0.49998998641967773438, !P0 ;  /* 0x3efffeb005057808 */ /* 0x000fe20004000000 */
[----:B------:R-:W-:Y:S02]  /*0850*/  USEL UR11, URZ, UR9, !UP0 ;  /* 0x00000009ff0b7287 */ /* 0x000fe4000c000000 */
[----:B0-----:R-:W-:Y:S02]  /*0860*/  USHF.L.U32 UR4, UR5, 0x1, URZ ;  /* 0x0000000105047899 */ /* 0x001fe400080006ff */
[----:B------:R-:W-:Y:S02]  /*0870*/  UIADD3 UR5, UPT, UPT, UR5, UR12, URZ ;  /* 0x0000000c05057290 */ /* 0x000fe4000fffe0ff */
[----:B------:R-:W-:Y:S02]  /*0880*/  UIADD3 UR6, UPT, UPT, UR4, UR9, URZ ;  /* 0x0000000904067290 */ /* 0x000fe4000fffe0ff */
[----:B------:R-:W-:Y:S01]  /*0890*/  I2FP.F32.S32 R0, UR4 ;  /* 0x0000000400007c45 */ /* 0x000fe20008201400 */
[----:B------:R-:W-:Y:S01]  /*08a0*/  UIADD3 UR4, UPT, UPT, UR11, 0x1, URZ ;  /* 0x000000010b047890 */ /* 0x000fe2000fffe0ff */
[----:B------:R-:W-:Y:S01]  /*08b0*/  MOV R3, UR5 ;  /* 0x0000000500037c02 */ /* 0x000fe20008000f00 */
[----:B--2---:R-:W-:Y:S01]  /*08c0*/  ULEA.HI UR5, UR7, UR7, URZ, 0x1 ;  /* 0x0000000707057291 */ /* 0x004fe2000f8f08ff */
[----:B------:R-:W-:Y:S01]  /*08d0*/  R2UR UR10, R0 ;  /* 0x00000000000a72ca */ /* 0x000fe200000e0000 */
[----:B------:R-:W-:-:S02]  /*08e0*/  ULOP3.LUT UR12, UR4, 0x3, URZ, 0xc0, !UPT ;  /* 0x00000003040c7892 */ /* 0x000fc4000f8ec0ff */
[--C-:B------:R-:W-:Y:S01]  /*08f0*/  IMAD R6, R6, UR6, R3.reuse ;  /* 0x0000000606067c24 */ /* 0x100fe2000f8e0203 */
[----:B------:R-:W-:Y:S02]  /*0900*/  ULOP3.LUT UR7, UR4, 0x7ffffffc, URZ, 0xc0, !UPT ;  /* 0x7ffffffc04077892 */ /* 0x000fe4000f8ec0ff */
[----:B------:R-:W-:Y:S01]  /*0910*/  USHF.R.S32.HI UR8, URZ, 0x1, UR5 ;  /* 0x00000001ff087899 */ /* 0x000fe20008011405 */
[----:B------:R-:W-:Y:S01]  /*0920*/  IMAD R3, R6, UR6, R3 ;  /* 0x0000000606037c24 */ /* 0x000fe2000f8e0203 */
[----:B------:R-:W-:-:S03]  /*0930*/  UMOV UR4, URZ ;  /* 0x000000ff00047c82 */ /* 0x000fc60008000000 */
[----:B-1----:R-:W-:-:S04]  /*0940*/  IMAD.WIDE R12, R3, 0x8, R12 ;  /* 0x00000008030c7825 */ /* 0x002fc800078e020c */
[----:B------:R-:W-:Y:S01]  /*0950*/  FMUL R0, R4, UR10 ;  /* 0x0000000a04007c20 */ /* 0x000fe20008400000 */
[----:B------:R-:W-:-:S05]  /*0960*/  FMUL R2, R5, UR10 ;  /* 0x0000000a05027c20 */ /* 0x000fca0008400000 */
[----:B------:R-:W0:Y:S08]  /*0970*/  FRND.FLOOR R0, R0 ;  /* 0x0000000000007307 */ /* 0x000e300000205000 */
[----:B------:R-:W1:Y:S01]  /*0980*/  FRND.FLOOR R2, R2 ;  /* 0x0000000200027307 */ /* 0x000e620000205000 */
[----:B0-----:R-:W-:Y:S01]  /*0990*/  FADD R6, R0, -R7 ;  /* 0x8000000700067221 */ /* 0x001fe20000000000 */
[----:B-1----:R-:W-:-:S07]  /*09a0*/  FADD R7, -R7, R2 ;  /* 0x0000000207077221 */ /* 0x002fce0000000100 */
.L_x_207:
[----:B0-----:R-:W-:Y:S01]  /*09b0*/  I2FP.F32.U32 R3, UR4 ;  /* 0x0000000400037c45 */ /* 0x001fe20008201000 */
[----:B------:R-:W0:Y:S01]  /*09c0*/  MUFU.RCP R2, UR10 ;  /* 0x0000000a00027d08 */ /* 0x000e220008001000 */
[----:B------:R-:W-:Y:S01]  /*09d0*/  IMAD.U32 R9, RZ, RZ, UR10 ;  /* 0x0000000aff097e24 */ /* 0x000fe2000f8e00ff */
[----:B------:R-:W-:Y:S01]  /*09e0*/  UIADD3 UR5, UPT, UPT, -UR8, URZ, URZ ;  /* 0x000000ff08057290 */ /* 0x000fe2000fffe1ff */
[----:B------:R-:W-:Y:S01]  /*09f0*/  BSSY.RECONVERGENT B2, `(.L_x_175) ;  /* 0x0000013000027945 */ /* 0x000fe20003800200 */
[----:B------:R-:W-:Y:S01]  /*0a00*/  FADD R3, R6, R3 ;  /* 0x0000000306037221 */ /* 0x000fe20000000000 */
[----:B------:R-:W-:Y:S02]  /*0a10*/  UISETP.NE.AND UP0, UPT, UR4, UR11, UPT ;  /* 0x0000000b0400728c */ /* 0x000fe4000bf05270 */
[----:B------:R-:W-:Y:S01]  /*0a20*/  UIADD3 UR4, UPT, UPT, UR4, 0x1, URZ ;  /* 0x0000000104047890 */ /* 0x000fe2000fffe0ff */
[----:B------:R-:W1:Y:S01]  /*0a30*/  F2I.TRUNC.NTZ R8, R3 ;  /* 0x0000000300087305 */ /* 0x000e62000020f100 */
[----:B0-----:R-:W-:-:S04]  /*0a40*/  FFMA R9, R2, -R9, 1 ;  /* 0x3f80000002097423 */ /* 0x001fc80000000809 */
[----:B------:R-:W-:Y:S01]  /*0a50*/  FFMA R9, R2, R9, R2 ;  /* 0x0000000902097223 */ /* 0x000fe20000000002 */
[----:B-1----:R-:W-:Y:S02]  /*0a60*/  I2FP.F32.S32 R0, R8 ;  /* 0x0000000800007245 */ /* 0x002fe40000201400 */
[----:B------:R-:W-:Y:S02]  /*0a70*/  ISETP.GE.AND P0, PT, R8, UR8, PT ;  /* 0x0000000808007c0c */ /* 0x000fe4000bf06270 */
[----:B------:R-:W0:Y:S01]  /*0a80*/  FCHK P1, R0, UR10 ;  /* 0x0000000a00007d02 */ /* 0x000e220008020000 */
[----:B------:R-:W-:Y:S01]  /*0a90*/  FFMA R2, R0, R9, RZ ;  /* 0x0000000900027223 */ /* 0x000fe200000000ff */
[----:B------:R-:W-:-:S03]  /*0aa0*/  ISETP.LT.OR P0, PT, R8, UR5, P0 ;  /* 0x0000000508007c0c */ /* 0x000fc60008701670 */
[----:B------:R-:W-:-:S04]  /*0ab0*/  FFMA R3, R2, -UR10, R0 ;  /* 0x8000000a02037c23 */ /* 0x000fc80008000000 */
[----:B------:R-:W-:Y:S01]  /*0ac0*/  FFMA R3, R9, R3, R2 ;  /* 0x0000000309037223 */ /* 0x000fe20000000002 */
[----:B0-----:R-:W-:Y:S06]  /*0ad0*/  @!P1 BRA `(.L_x_176) ;  /* 0x0000000000109947 */ /* 0x001fec0003800000 */
[----:B------:R-:W-:Y:S02]  /*0ae0*/  MOV R3, UR10 ;  /* 0x0000000a00037c02 */ /* 0x000fe40008000f00 */
[----:B------:R-:W-:-:S07]  /*0af0*/  MOV R2, 0xb10 ;  /* 0x00000b1000027802 */ /* 0x000fce0000000f00 */
[----:B-----5:R-:W-:Y:S05]  /*0b00*/  CALL.REL.NOINC `($__internal_7_$__cuda_sm3x_div_rn_noftz_f32_slowpath) ;  /* 0x0000001800507944 */ /* 0x020fea0003c00000 */
[----:B------:R-:W-:-:S07]  /*0b10*/  IMAD.MOV.U32 R3, RZ, RZ, R0 ;  /* 0x000000ffff037224 */ /* 0x000fce00078e0000 */
.L_x_176:
[----:B------:R-:W-:Y:S05]  /*0b20*/  BSYNC.RECONVERGENT B2 ;  /* 0x0000000000027941 */ /* 0x000fea0003800200 */
.L_x_175:
[----:B------:R-:W-:Y:S01]  /*0b30*/  UISETP.GE.AND UP1, UPT, UR9, 0x3, UPT ;  /* 0x000000030900788c */ /* 0x000fe2000bf26270 */
[----:B------:R-:W-:Y:S01]  /*0b40*/  FADD R3, -R4, R3 ;  /* 0x0000000304037221 */ /* 0x000fe20000000100 */
[----:B------:R-:W-:Y:S01]  /*0b50*/  IMAD R8, R8, UR6, RZ ;  /* 0x0000000608087c24 */ /* 0x000fe2000f8e02ff */
[----:B------:R-:W-:Y:S02]  /*0b60*/  UMOV UR5, URZ ;  /* 0x000000ff00057c82 */ /* 0x000fe40008000000 */
[----:B------:R-:W-:-:S04]  /*0b70*/  FMUL R9, R3, R3 ;  /* 0x0000000303097220 */ /* 0x000fc80000400000 */
[----:B------:R-:W-:Y:S05]  /*0b80*/  BRA.U !UP1, `(.L_x_177) ;  /* 0x0000000909b07547 */ /* 0x000fea000b800000 */
[----:B------:R-:W-:-:S05]  /*0b90*/  UMOV UR5, URZ ;  /* 0x000000ff00057c82 */ /* 0x000fca0008000000 */
.L_x_194:
[----:B------:R-:W-:Y:S01]  /*0ba0*/  I2FP.F32.U32 R0, UR5 ;  /* 0x0000000500007c45 */ /* 0x000fe20008201000 */
[----:B------:R-:W-:Y:S01]  /*0bb0*/  UIADD3 UR13, UPT, UPT, -UR8, URZ, URZ ;  /* 0x000000ff080d7290 */ /* 0x000fe2000fffe1ff */
[----:B------:R-:W-:Y:S03]  /*0bc0*/  BSSY.RECONVERGENT B2, `(.L_x_178) ;  /* 0x0000026000027945 */ /* 0x000fe60003800200 */
[----:B------:R-:W-:-:S04]  /*0bd0*/  FADD R0, R7, R0 ;  /* 0x0000000007007221 */ /* 0x000fc80000000000 */
[----:B0-----:R-:W0:Y:S02]  /*0be0*/  F2I.TRUNC.NTZ R17, R0 ;  /* 0x0000000000117305 */ /* 0x001e24000020f100 */
[----:B0-----:R-:W-:-:S04]  /*0bf0*/  ISETP.GE.AND P1, PT, R17, UR8, PT ;  /* 0x0000000811007c0c */ /* 0x001fc8000bf26270 */
[----:B------:R-:W-:-:S04]  /*0c00*/  ISETP.LT.OR P1, PT, R17, UR13, P1 ;  /* 0x0000000d11007c0c */ /* 0x000fc80008f21670 */
[----:B------:R-:W-:-:S13]  /*0c10*/  PLOP3.LUT P1, PT, P1, P0, PT, 0xf8, 0x8f ;  /* 0x00000000008f781c */ /* 0x000fda0000f21f70 */
[----:B------:R-:W-:Y:S05]  /*0c20*/  @!P1 BRA `(.L_x_179) ;  /* 0x00000000007c9947 */ /* 0x000fea0003800000 */
[----:B------:R-:W0:Y:S01]  /*0c30*/  MUFU.RCP R0, UR10 ;  /* 0x0000000a00007d08 */ /* 0x000e220008001000 */
[----:B------:R-:W-:Y:S01]  /*0c40*/  MOV R3, UR10 ;  /* 0x0000000a00037c02 */ /* 0x000fe20008000f00 */
[----:B------:R-:W-:Y:S01]  /*0c50*/  BSSY.RECONVERGENT B3, `(.L_x_180) ;  /* 0x000000d000037945 */ /* 0x000fe20003800200 */
[----:B------:R-:W-:-:S05]  /*0c60*/  I2FP.F32.S32 R10, R17 ;  /* 0x00000011000a7245 */ /* 0x000fca0000201400 */
[----:B------:R-:W1:Y:S01]  /*0c70*/  FCHK P1, R10, UR10 ;  /* 0x0000000a0a007d02 */ /* 0x000e620008020000 */
[----:B0-----:R-:W-:-:S04]  /*0c80*/  FFMA R3, R0, -R3, 1 ;  /* 0x3f80000000037423 */ /* 0x001fc80000000803 */
[----:B------:R-:W-:-:S04]  /*0c90*/  FFMA R0, R0, R3, R0 ;  /* 0x0000000300007223 */ /* 0x000fc80000000000 */
[----:B------:R-:W-:-:S04]  /*0ca0*/  FFMA R3, R0, R10, RZ ;  /* 0x0000000a00037223 */ /* 0x000fc800000000ff */
[----:B------:R-:W-:-:S04]  /*0cb0*/  FFMA R2, R3, -UR10, R10 ;  /* 0x8000000a03027c23 */ /* 0x000fc8000800000a */
[----:B------:R-:W-:Y:S01]  /*0cc0*/  FFMA R0, R0, R2, R3 ;  /* 0x0000000200007223 */ /* 0x000fe20000000003 */
[----:B-1----:R-:W-:Y:S06]  /*0cd0*/  @!P1 BRA `(.L_x_181) ;  /* 0x0000000000109947 */ /* 0x002fec0003800000 */
[----:B------:R-:W-:Y:S01]  /*0ce0*/  IMAD.MOV.U32 R0, RZ, RZ, R10 ;  /* 0x000000ffff007224 */ /* 0x000fe200078e000a */
[----:B------:R-:W-:Y:S02]  /*0cf0*/  MOV R3, UR10 ;  /* 0x0000000a00037c02 */ /* 0x000fe40008000f00 */
[----:B------:R-:W-:-:S07]  /*0d00*/  MOV R2, 0xd20 ;  /* 0x00000d2000027802 */ /* 0x000fce0000000f00 */
[----:B-----5:R-:W-:Y:S05]  /*0d10*/  CALL.REL.NOINC `($__internal_7_$__cuda_sm3x_div_rn_noftz_f32_slowpath) ;  /* 0x0000001400cc7944 */ /* 0x020fea0003c00000 */
.L_x_181:
[----:B------:R-:W-:Y:S05]  /*0d20*/  BSYNC.RECONVERGENT B3 ;  /* 0x0000000000037941 */ /* 0x000fea0003800200 */
.L_x_180:
[----:B------:R-:W-:Y:S01]  /*0d30*/  FADD R0, -R5, R0 ;  /* 0x0000000005007221 */ /* 0x000fe20000000100 */
[----:B------:R-:W-:-:S03]  /*0d40*/  IMAD.IADD R3, R8, 0x1, R17 ;  /* 0x0000000108037824 */ /* 0x000fc600078e0211 */
[----:B------:R-:W-:-:S04]  /*0d50*/  FFMA R0, R0, R0, R9 ;  /* 0x0000000000007223 */ /* 0x000fc80000000009 */
[----:B------:R-:W-:-:S04]  /*0d60*/  FMUL R0, R0, UR17 ;  /* 0x0000001100007c20 */ /* 0x000fc80008400000 */
[----:B------:R-:W-:-:S05]  /*0d70*/  FMUL R0, R0, 1.4426950216293334961 ;  /* 0x3fb8aa3b00007820 */ /* 0x000fca0000400000 */
[----:B------:R-:W-:-:S13]  /*0d80*/  FSETP.GEU.AND P1, PT, R0, -126, PT ;  /* 0xc2fc00000000780b */ /* 0x000fda0003f2e000 */
[----:B------:R-:W-:-:S04]  /*0d90*/  @!P1 FMUL R0, R0, 0.5 ;  /* 0x3f00000000009820 */ /* 0x000fc80000400000 */
[----:B------:R-:W0:Y:S02]  /*0da0*/  MUFU.EX2 R2, R0 ;  /* 0x0000000000027308 */ /* 0x000e240000000800 */
[----:B0-----:R-:W-:-:S04]  /*0db0*/  @!P1 FMUL R2, R2, R2 ;  /* 0x0000000202029220 */ /* 0x001fc80000400000 */
[----:B------:R-:W-:Y:S01]  /*0dc0*/  FMUL R10, R2, UR16 ;  /* 0x00000010020a7c20 */ /* 0x000fe20008400000 */
[----:B------:R-:W-:-:S04]  /*0dd0*/  IMAD.WIDE R2, R3, 0x8, R12 ;  /* 0x0000000803027825 */ /* 0x000fc800078e020c */
[-C--:B-----5:R-:W-:Y:S01]  /*0de0*/  FMUL R11, R14, R10.reuse ;  /* 0x0000000a0e0b7220 */ /* 0x0a0fe20000400000 */
[----:B------:R-:W-:-:S04]  /*0df0*/  FMUL R17, R15, R10 ;  /* 0x0000000a0f117220 */ /* 0x000fc80000400000 */
[----:B------:R0:W-:Y:S04]  /*0e00*/  REDG.E.ADD.F32.FTZ.RN.STRONG.GPU desc[UR14][R2.64], R11 ;  /* 0x0000000b020079a6 */ /* 0x0001e8000c12f30e */
[----:B------:R0:W-:Y:S02]  /*0e10*/  REDG.E.ADD.F32.FTZ.RN.STRONG.GPU desc[UR14][R2.64+0x4], R17 ;  /* 0x00000411020079a6 */ /* 0x0001e4000c12f30e */
.L_x_179:
[----:B------:R-:W-:Y:S05]  /*0e20*/  BSYNC.RECONVERGENT B2 ;  /* 0x0000000000027941 */ /* 0x000fea0003800200 */
.L_x_178:
[----:B------:R-:W-:Y:S01]  /*0e30*/  UIADD3 UR13, UPT, UPT, UR5, 0x1, URZ ;  /* 0x00000001050d7890 */ /* 0x000fe2000fffe0ff */
[----:B------:R-:W-:Y:S05]  /*0e40*/  BSSY.RECONVERGENT B2, `(.L_x_182) ;  /* 0x0000028000027945 */ /* 0x000fea0003800200 */
[----:B------:R-:W-:Y:S01]  /*0e50*/  I2FP.F32.U32 R0, UR13 ;  /* 0x0000000d00007c45 */ /* 0x000fe20008201000 */
[----:B------:R-:W-:-:S04]  /*0e60*/  UIADD3 UR13, UPT, UPT, -UR8, URZ, URZ ;  /* 0x000000ff080d7290 */ /* 0x000fc8000fffe1ff */
        /* <DEDUP_REMOVED lines=21> */
.L_x_185:
[----:B------:R-:W-:Y:S05]  /*0fc0*/  BSYNC.RECONVERGENT B3 ;  /* 0x0000000000037941 */ /* 0x000fea0003800200 */
.L_x_184:
        /* <DEDUP_REMOVED lines=15> */
.L_x_183:
[----:B------:R-:W-:Y:S05]  /*10c0*/  BSYNC.RECONVERGENT B2 ;  /* 0x0000000000027941 */ /* 0x000fea0003800200 */
.L_x_182:
        /* <DEDUP_REMOVED lines=25> */
.L_x_189:
[----:B------:R-:W-:Y:S05]  /*1260*/  BSYNC.RECONVERGENT B3 ;  /* 0x0000000000037941 */ /* 0x000fea0003800200 */
.L_x_188:
        /* <DEDUP_REMOVED lines=15> */
.L_x_187:
[----:B------:R-:W-:Y:S05]  /*1360*/  BSYNC.RECONVERGENT B2 ;  /* 0x0000000000027941 */ /* 0x000fea0003800200 */
.L_x_186:
        /* <DEDUP_REMOVED lines=25> */
.L_x_193:
[----:B------:R-:W-:Y:S05]  /*1500*/  BSYNC.RECONVERGENT B3 ;  /* 0x0000000000037941 */ /* 0x000fea0003800200 */
.L_x_192:
        /* <DEDUP_REMOVED lines=15> */
.L_x_191:
[----:B------:R-:W-:Y:S05]  /*1600*/  BSYNC.RECONVERGENT B2 ;  /* 0x0000000000027941 */ /* 0x000fea0003800200 */
.L_x_190:
[----:B------:R-:W-:-:S04]  /*1610*/  UIADD3 UR5, UPT, UPT, UR5, 0x4, URZ ;  /* 0x0000000405057890 */ /* 0x000fc8000fffe0ff */
[----:B------:R-:W-:-:S09]  /*1620*/  UISETP.NE.AND UP1, UPT, UR5, UR7, UPT ;  /* 0x000000070500728c */ /* 0x000fd2000bf25270 */
[----:B------:R-:W-:Y:S05]  /*1630*/  BRA.U UP1, `(.L_x_194) ;  /* 0xfffffff501587547 */ /* 0x000fea000b83ffff */
[----:B------:R-:W-:-:S05]  /*1640*/  UMOV UR5, UR7 ;  /* 0x0000000700057c82 */ /* 0x000fca0008000000 */
.L_x_177:
        /* <DEDUP_REMOVED lines=24> */
.L_x_198:
[----:B------:R-:W-:Y:S05]  /*17d0*/  BSYNC.RECONVERGENT B3 ;  /* 0x0000000000037941 */ /* 0x000fea0003800200 */
.L_x_197:
        /* <DEDUP_REMOVED lines=15> */
.L_x_196:
[----:B------:R-:W-:Y:S05]  /*18d0*/  BSYNC.RECONVERGENT B2 ;  /* 0x0000000000027941 */ /* 0x000fea0003800200 */
.L_x_195:
[----:B------:R-:W-:-:S09]  /*18e0*/  UISETP.NE.AND UP1, UPT, UR12, 0x1, UPT ;  /* 0x000000010c00788c */ /* 0x000fd2000bf25270 */
[----:B------:R-:W-:Y:S05]  /*18f0*/  BRA.U !UP1, `(.L_x_199) ;  /* 0x0000000509507547 */ /* 0x000fea000b800000 */
        /* <DEDUP_REMOVED lines=25> */
.L_x_203:
[----:B------:R-:W-:Y:S05]  /*1a90*/  BSYNC.RECONVERGENT B3 ;  /* 0x0000000000037941 */ /* 0x000fea0003800200 */
.L_x_202:
        /* <DEDUP_REMOVED lines=15> */
.L_x_201:
[----:B------:R-:W-:Y:S05]  /*1b90*/  BSYNC.RECONVERGENT B2 ;  /* 0x0000000000027941 */ /* 0x000fea0003800200 */
.L_x_200:
        /* <DEDUP_REMOVED lines=25> */
.L_x_206:
[----:B------:R-:W-:Y:S05]  /*1d30*/  BSYNC.RECONVERGENT B3 ;  /* 0x0000000000037941 */ /* 0x000fea0003800200 */
.L_x_205:
        /* <DEDUP_REMOVED lines=15> */
.L_x_204:
[----:B------:R-:W-:Y:S05]  /*1e30*/  BSYNC.RECONVERGENT B2 ;  /* 0x0000000000027941 */ /* 0x000fea0003800200 */
.L_x_199:
[----:B------:R-:W-:Y:S05]  /*1e40*/  BRA.U UP0, `(.L_x_207) ;  /* 0xffffffe900d87547 */ /* 0x000fea000b83ffff */
[----:B------:R-:W-:Y:S05]  /*1e50*/  EXIT ;  /* 0x000000000000794d */ /* 0x000fea0003800000 */
        .weak           $__internal_6_$__cuda_sm20_div_rn_f64_full
        .type           $__internal_6_$__cuda_sm20_div_rn_f64_full,@function
        .size           $__internal_6_$__cuda_sm20_div_rn_f64_full,($__internal_7_$__cuda_sm3x_div_rn_noftz_f32_slowpath - $__internal_6_$__cuda_sm20_div_rn_f64_full)
$__internal_6_$__cuda_sm20_div_rn_f64_full:
[C---:B------:R-:W-:Y:S01]  /*1e60*/  FSETP.GEU.AND P0, PT, |R11|.reuse, 1.469367938527859385e-39, PT ;  /* 0x001000000b00780b */ /* 0x040fe20003f0e200 */
[----:B------:R-:W-:Y:S01]  /*1e70*/  IMAD.MOV.U32 R16, RZ, RZ, 0x1 ;  /* 0x00000001ff107424 */ /* 0x000fe200078e00ff */
[C---:B------:R-:W-:Y:S01]  /*1e80*/  LOP3.LUT R12, R11.reuse, 0x800fffff, RZ, 0xc0, !PT ;  /* 0x800fffff0b0c7812 */ /* 0x040fe200078ec0ff */
[----:B------:R-:W-:Y:S01]  /*1e90*/  HFMA2 R22, -RZ, RZ, 0.0045166015625, 0 ;  /* 0x1ca00000ff167431 */ /* 0x000fe200000001ff */
        /* <DEDUP_REMOVED lines=8> */
[----:B------:R-:W-:Y:S01]  /*1f20*/  IMAD.MOV.U32 R3, RZ, RZ, R15 ;  /* 0x000000ffff037224 */ /* 0x000fe200078e000f */
[----:B------:R-:W-:-:S04]  /*1f30*/  MOV R2, R8 ;  /* 0x0000000800027202 */ /* 0x000fc80000000f00 */
[----:B------:R-:W-:Y:S02]  /*1f40*/  LOP3.LUT R8, R3, 0x7ff00000, RZ, 0xc0, !PT ;  /* 0x7ff0000003087812 */ /* 0x000fe400078ec0ff */
[----:B------:R-:W-:Y:S01]  /*1f50*/  DFMA R18, R16, -R12, 1 ;  /* 0x3ff000001012742b */ /* 0x000fe2000000080c */
[----:B------:R-:W-:Y:S02]  /*1f60*/  MOV R14, R2 ;  /* 0x00000002000e7202 */ /* 0x000fe40000000f00 */
[----:B------:R-:W-:Y:S01]  /*1f70*/  ISETP.GE.U32.AND P1, PT, R8, R21, PT ;  /* 0x000000150800720c */ /* 0x000fe20003f26070 */
[----:B------:R-:W-:-:S03]  /*1f80*/  IMAD.MOV.U32 R24, RZ, RZ, R8 ;  /* 0x000000ffff187224 */ /* 0x000fc600078e0008 */
        /* <DEDUP_REMOVED lines=13> */
.L_x_208:
[----:B------:R-:W-:Y:S01]  /*2060*/  VIADD R26, R24, 0xffffffff ;  /* 0xffffffff181a7836 */ /* 0x000fe20000000000 */
[----:B------:R-:W-:Y:S01]  /*2070*/  MOV R25, R21 ;  /* 0x0000001500197202 */ /* 0x000fe20000000f00 */
[----:B------:R-:W-:Y:S01]  /*2080*/  DMUL R18, R16, R14 ;  /* 0x0000000e10127228 */ /* 0x000fe20000000000 */
[----:B------:R-:W-:Y:S02]  /*2090*/  @!P0 LOP3.LUT R25, R13, 0x7ff00000, RZ, 0xc0, !PT ;  /* 0x7ff000000d198812 */ /* 0x000fe400078ec0ff */
[----:B------:R-:W-:Y:S02]  /*20a0*/  ISETP.GT.U32.AND P0, PT, R26, 0x7feffffe, PT ;  /* 0x7feffffe1a00780c */ /* 0x000fe40003f04070 */
[----:B------:R-:W-:-:S03]  /*20b0*/  IADD3 R26, PT, PT, R25, -0x1, RZ ;  /* 0xffffffff191a7810 */ /* 0x000fc60007ffe0ff */
[----:B------:R-:W-:Y:S01]  /*20c0*/  DFMA R20, R18, -R12, R14 ;  /* 0x8000000c1214722b */ /* 0x000fe2000000000e */
[----:B------:R-:W-:-:S07]  /*20d0*/  ISETP.GT.U32.OR P0, PT, R26, 0x7feffffe, P0 ;  /* 0x7feffffe1a00780c */ /* 0x000fce0000704470 */
[----:B------:R-:W-:-:S06]  /*20e0*/  DFMA R20, R16, R20, R18 ;  /* 0x000000141014722b */ /* 0x000fcc0000000012 */
[----:B------:R-:W-:Y:S05]  /*20f0*/  @P0 BRA `(.L_x_209) ;  /* 0x00000000006c0947 */ /* 0x000fea0003800000 */
[----:B------:R-:W-:Y:S01]  /*2100*/  LOP3.LUT R3, R11, 0x7ff00000, RZ, 0xc0, !PT ;  /* 0x7ff000000b037812 */ /* 0x000fe200078ec0ff */
[----:B------:R-:W-:-:S03]  /*2110*/  IMAD.MOV.U32 R18, RZ, RZ, RZ ;  /* 0x000000ffff127224 */ /* 0x000fc600078e00ff */
[CC--:B------:R-:W-:Y:S02]  /*2120*/  VIADDMNMX R2, R8.reuse, -R3.reuse, 0xb9600000, !PT ;  /* 0xb960000008027446 */ /* 0x0c0fe40007800903 */
[----:B------:R-:W-:Y:S02]  /*2130*/  ISETP.GE.U32.AND P0, PT, R8, R3, PT ;  /* 0x000000030800720c */ /* 0x000fe40003f06070 */
[----:B------:R-:W-:Y:S02]  /*2140*/  VIMNMX R2, PT, PT, R2, 0x46a00000, PT ;  /* 0x46a0000002027848 */ /* 0x000fe40003fe0100 */
[----:B------:R-:W-:-:S05]  /*2150*/  SEL R3, R22, 0x63400000, !P0 ;  /* 0x6340000016037807 */ /* 0x000fca0004000000 */
[----:B------:R-:W-:-:S05]  /*2160*/  IMAD.IADD R2, R2, 0x1, -R3 ;  /* 0x0000000102027824 */ /* 0x000fca00078e0a03 */
        /* <DEDUP_REMOVED lines=20> */
.L_x_209:
        /* <DEDUP_REMOVED lines=16> */
.L_x_212:
[----:B------:R-:W-:Y:S02]  /*23b0*/  LOP3.LUT R17, R11, 0x80000, RZ, 0xfc, !PT ;  /* 0x000800000b117812 */ /* 0x000fe400078efcff */
[----:B------:R-:W-:Y:S01]  /*23c0*/  MOV R16, R10 ;  /* 0x0000000a00107202 */ /* 0x000fe20000000f00 */
[----:B------:R-:W-:Y:S06]  /*23d0*/  BRA `(.L_x_210) ;  /* 0x0000000000087947 */ /* 0x000fec0003800000 */
.L_x_211:
[----:B------:R-:W-:Y:S01]  /*23e0*/  LOP3.LUT R17, R3, 0x80000, RZ, 0xfc, !PT ;  /* 0x0008000003117812 */ /* 0x000fe200078efcff */
[----:B------:R-:W-:-:S07]  /*23f0*/  IMAD.MOV.U32 R16, RZ, RZ, R2 ;  /* 0x000000ffff107224 */ /* 0x000fce00078e0002 */
.L_x_210:
[----:B------:R-:W-:Y:S01]  /*2400*/  MOV R2, R0 ;  /* 0x0000000000027202 */ /* 0x000fe20000000f00 */
[----:B------:R-:W-:Y:S01]  /*2410*/  IMAD.MOV.U32 R3, RZ, RZ, 0x0 ;  /* 0x00000000ff037424 */ /* 0x000fe200078e00ff */
[----:B------:R-:W-:Y:S01]  /*2420*/  MOV R10, R16 ;  /* 0x00000010000a7202 */ /* 0x000fe20000000f00 */
[----:B------:R-:W-:Y:S02]  /*2430*/  IMAD.MOV.U32 R11, RZ, RZ, R17 ;  /* 0x000000ffff0b7224 */ /* 0x000fe400078e0011 */
[----:B------:R-:W-:Y:S05]  /*2440*/  RET.REL.NODEC R2 `(gather_kernel_partial) ;  /* 0xffffffd802ec7950 */ /* 0x000fea0003c3ffff */
        .weak           $__internal_7_$__cuda_sm3x_div_rn_noftz_f32_slowpath
        .type           $__internal_7_$__cuda_sm3x_div_rn_noftz_f32_slowpath,@function
        .size           $__internal_7_$__cuda_sm3x_div_rn_noftz_f32_slowpath,(.L_x_232 - $__internal_7_$__cuda_sm3x_div_rn_noftz_f32_slowpath)
$__internal_7_$__cuda_sm3x_div_rn_noftz_f32_slowpath:
[----:B------:R-:W-:Y:S01]  /*2450*/  SHF.R.U32.HI R10, RZ, 0x17, R3 ;  /* 0x00000017ff0a7819 */ /* 0x000fe20000011603 */
[----:B------:R-:W-:Y:S01]  /*2460*/  BSSY.RECONVERGENT B0, `(.L_x_213) ;  /* 0x0000062000007945 */ /* 0x000fe20003800200 */
[----:B------:R-:W-:Y:S02]  /*2470*/  SHF.R.U32.HI R16, RZ, 0x17, R0 ;  /* 0x00000017ff107819 */ /* 0x000fe40000011600 */
[----:B------:R-:W-:Y:S02]  /*2480*/  LOP3.LUT R10, R10, 0xff, RZ, 0xc0, !PT ;  /* 0x000000ff0a0a7812 */ /* 0x000fe400078ec0ff */
[----:B------:R-:W-:Y:S02]  /*2490*/  LOP3.LUT R16, R16, 0xff, RZ, 0xc0, !PT ;  /* 0x000000ff10107812 */ /* 0x000fe400078ec0ff */
[----:B------:R-:W-:-:S03]  /*24a0*/  IADD3 R18, PT, PT, R10, -0x1, RZ ;  /* 0xffffffff0a127810 */ /* 0x000fc60007ffe0ff */
[----:B------:R-:W-:Y:S01]  /*24b0*/  VIADD R19, R16, 0xffffffff ;  /* 0xffffffff10137836 */ /* 0x000fe20000000000 */
[----:B------:R-:W-:-:S04]  /*24c0*/  ISETP.GT.U32.AND P1, PT, R18, 0xfd, PT ;  /* 0x000000fd1200780c */ /* 0x000fc80003f24070 */
[----:B------:R-:W-:-:S13]  /*24d0*/  ISETP.GT.U32.OR P1, PT, R19, 0xfd, P1 ;  /* 0x000000fd1300780c */ /* 0x000fda0000f24470 */
[----:B------:R-:W-:Y:S01]  /*24e0*/  @!P1 MOV R11, RZ ;  /* 0x000000ff000b9202 */ /* 0x000fe20000000f00 */
        /* <DEDUP_REMOVED lines=19> */
[----:B------:R-:W-:Y:S01]  /*2620*/  @P1 IMAD.MOV.U32 R11, RZ, RZ, RZ ;  /* 0x000000ffff0b1224 */ /* 0x000fe200078e00ff */
[----:B------:R-:W-:Y:S01]  /*2630*/  @!P1 MOV R11, 0xffffffc0 ;  /* 0xffffffc0000b9802 */ /* 0x000fe20000000f00 */
[----:B------:R-:W-:Y:S01]  /*2640*/  @!P1 FFMA R0, R0, 1.84467440737095516160e+19, RZ ;  /* 0x5f80000000009823 */ /* 0x000fe200000000ff */
[----:B------:R-:W-:-:S03]  /*2650*/  @!P2 FFMA R3, R3, 1.84467440737095516160e+19, RZ ;  /* 0x5f8000000303a823 */ /* 0x000fc600000000ff */
[----:B------:R-:W-:-:S07]  /*2660*/  @!P2 VIADD R11, R11, 0x40 ;  /* 0x000000400b0ba836 */ /* 0x000fce0000000000 */
.L_x_214:
[----:B------:R-:W-:Y:S01]  /*2670*/  LEA R20, R10, 0xc0800000, 0x17 ;  /* 0xc08000000a147811 */ /* 0x000fe200078eb8ff */
[----:B------:R-:W-:Y:S01]  /*2680*/  VIADD R19, R16, 0xffffff81 ;  /* 0xffffff8110137836 */ /* 0x000fe20000000000 */
[----:B------:R-:W-:Y:S02]  /*2690*/  BSSY.RECONVERGENT B1, `(.L_x_219) ;  /* 0x0000035000017945 */ /* 0x000fe40003800200 */
[----:B------:R-:W-:Y:S01]  /*26a0*/  IADD3 R20, PT, PT, -R20, R3, RZ ;  /* 0x0000000314147210 */ /* 0x000fe20007ffe1ff */
[----:B------:R-:W-:-:S03]  /*26b0*/  IMAD R0, R19, -0x800000, R0 ;  /* 0xff80000013007824 */ /* 0x000fc600078e0200 */
[----:B------:R-:W0:Y:S01]  /*26c0*/  MUFU.RCP R18, R20 ;  /* 0x0000001400127308 */ /* 0x000e220000001000 */
[----:B------:R-:W-:-:S04]  /*26d0*/  FADD.FTZ R3, -R20, -RZ ;  /* 0x800000ff14037221 */ /* 0x000fc80000010100 */
[----:B0-----:R-:W-:-:S04]  /*26e0*/  FFMA R21, R18, R3, 1 ;  /* 0x3f80000012157423 */ /* 0x001fc80000000003 */
[----:B------:R-:W-:-:S04]  /*26f0*/  FFMA R21, R18, R21, R18 ;  /* 0x0000001512157223 */ /* 0x000fc80000000012 */
[----:B------:R-:W-:-:S04]  /*2700*/  FFMA R16, R0, R21, RZ ;  /* 0x0000001500107223 */ /* 0x000fc800000000ff */
[----:B------:R-:W-:-:S04]  /*2710*/  FFMA R18, R3, R16, R0 ;  /* 0x0000001003127223 */ /* 0x000fc80000000000 */
[----:B------:R-:W-:Y:S01]  /*2720*/  FFMA R18, R21, R18, R16 ;  /* 0x0000001215127223 */ /* 0x000fe20000000010 */
[----:B------:R-:W-:-:S03]  /*2730*/  IADD3 R16, PT, PT, R19, 0x7f, -R10 ;  /* 0x0000007f13107810 */ /* 0x000fc60007ffe80a */
[----:B------:R-:W-:Y:S01]  /*2740*/  FFMA R3, R3, R18, R0 ;  /* 0x0000001203037223 */ /* 0x000fe20000000000 */
[----:B------:R-:W-:-:S03]  /*2750*/  IADD3 R11, PT, PT, R16, R11, RZ ;  /* 0x0000000b100b7210 */ /* 0x000fc60007ffe0ff */
[----:B------:R-:W-:-:S05]  /*2760*/  FFMA R0, R21, R3, R18 ;  /* 0x0000000315007223 */ /* 0x000fca0000000012 */
[----:B------:R-:W-:-:S04]  /*2770*/  SHF.R.U32.HI R10, RZ, 0x17, R0 ;  /* 0x00000017ff0a7819 */ /* 0x000fc80000011600 */
[----:B------:R-:W-:-:S05]  /*2780*/  LOP3.LUT R10, R10, 0xff, RZ, 0xc0, !PT ;  /* 0x000000ff0a0a7812 */ /* 0x000fca00078ec0ff */
[----:B------:R-:W-:-:S05]  /*2790*/  IMAD.IADD R10, R10, 0x1, R11 ;  /* 0x000000010a0a7824 */ /* 0x000fca00078e020b */
        /* <DEDUP_REMOVED lines=28> */
[----:B------:R-:W-:-:S05]  /*2960*/  LOP3.LUT R10, R10, R11, RZ, 0xc0, !PT ;  /* 0x0000000b0a0a7212 */ /* 0x000fca00078ec0ff */
[----:B------:R-:W-:-:S05]  /*2970*/  IMAD.IADD R3, R3, 0x1, R10 ;  /* 0x0000000103037824 */ /* 0x000fca00078e020a */
[----:B------:R-:W-:Y:S01]  /*2980*/  LOP3.LUT R0, R3, R0, RZ, 0xfc, !PT ;  /* 0x0000000003007212 */ /* 0x000fe200078efcff */
[----:B------:R-:W-:Y:S06]  /*2990*/  BRA `(.L_x_222) ;  /* 0x0000000000107947 */ /* 0x000fec0003800000 */
.L_x_221:
[----:B------:R-:W-:-:S04]  /*29a0*/  LOP3.LUT R0, R0, 0x80000000, RZ, 0xc0, !PT ;  /* 0x8000000000007812 */ /* 0x000fc800078ec0ff */
[----:B------:R-:W-:Y:S01]  /*29b0*/  LOP3.LUT R0, R0, 0x7f800000, RZ, 0xfc, !PT ;  /* 0x7f80000000007812 */ /* 0x000fe200078efcff */
[----:B------:R-:W-:Y:S06]  /*29c0*/  BRA `(.L_x_222) ;  /* 0x0000000000047947 */ /* 0x000fec0003800000 */
.L_x_220:
[----:B------:R-:W-:-:S07]  /*29d0*/  LEA R0, R11, R0, 0x17 ;  /* 0x000000000b007211 */ /* 0x000fce00078eb8ff */
.L_x_222:
[----:B------:R-:W-:Y:S05]  /*29e0*/  BSYNC.RECONVERGENT B1 ;  /* 0x0000000000017941 */ /* 0x000fea0003800200 */
.L_x_219:
[----:B------:R-:W-:Y:S05]  /*29f0*/  BRA `(.L_x_223) ;  /* 0x0000000000207947 */ /* 0x000fea0003800000 */
.L_x_218:
[----:B------:R-:W-:-:S04]  /*2a00*/  LOP3.LUT R0, R3, 0x80000000, R0, 0x48, !PT ;  /* 0x8000000003007812 */ /* 0x000fc800078e4800 */
[----:B------:R-:W-:Y:S01]  /*2a10*/  LOP3.LUT R0, R0, 0x7f800000, RZ, 0xfc, !PT ;  /* 0x7f80000000007812 */ /* 0x000fe200078efcff */
[----:B------:R-:W-:Y:S06]  /*2a20*/  BRA `(.L_x_223) ;  /* 0x0000000000147947 */ /* 0x000fec0003800000 */
.L_x_217:
[----:B------:R-:W-:Y:S01]  /*2a30*/  LOP3.LUT R0, R3, 0x80000000, R0, 0x48, !PT ;  /* 0x8000000003007812 */ /* 0x000fe200078e4800 */
[----:B------:R-:W-:Y:S06]  /*2a40*/  BRA `(.L_x_223) ;  /* 0x00000000000c7947 */ /* 0x000fec0003800000 */
.L_x_216:
[----:B------:R-:W0:Y:S01]  /*2a50*/  MUFU.RSQ R0, -QNAN ;  /* 0xffc0000000007908 */ /* 0x000e220000001400 */
[----:B------:R-:W-:Y:S05]  /*2a60*/  BRA `(.L_x_223) ;  /* 0x0000000000047947 */ /* 0x000fea0003800000 */
.L_x_215:
[----:B------:R-:W-:-:S07]  /*2a70*/  FADD.FTZ R0, R0, R3 ;  /* 0x0000000300007221 */ /* 0x000fce0000010000 */
.L_x_223:
[----:B------:R-:W-:Y:S05]  /*2a80*/  BSYNC.RECONVERGENT B0 ;  /* 0x0000000000007941 */ /* 0x000fea0003800200 */
.L_x_213:
[----:B------:R-:W-:-:S04]  /*2a90*/  HFMA2 R3, -RZ, RZ, 0, 0 ;  /* 0x00000000ff037431 */ /* 0x000fc800000001ff */
[----:B0-----:R-:W-:Y:S05]  /*2aa0*/  RET.REL.NODEC R2 `(gather_kernel_partial) ;  /* 0xffffffd402547950 */ /* 0x001fea0003c3ffff */
.L_x_224:
        /* <DEDUP_REMOVED lines=13> */
.L_x_232:


//--------------------- .nv.shared.reserved.0     --------------------------
	.section	.nv.shared.reserved.0,"aw",@nobits
	.weak		__nv_reservedSMEM_offset_0_alias
	.size		__nv_reservedSMEM_offset_0_alias, 0, 64
	.other		__nv_reservedSMEM_offset_0_alias,@"STO_CUDA_RESERVED_SHARED STV_DEFAULT"
__nv_reservedSMEM_offset_0_alias:
	.zero		0
	.zero		64


//--------------------- .nv.constant0.wrap_kernel --------------------------
	.section	.nv.constant0.wrap_kernel,"a",@progbits
	.sectionflags	@""
	.align	4
.nv.constant0.wrap_kernel:
	.zero		916


//--------------------- .nv.constant0.gather_kernel_center --------------------------
	.section	.nv.constant0.gather_kernel_center,"a",@progbits
	.sectionflags	@""
	.align	4
.nv.constant0.gather_kernel_center:
	.zero		952


//--------------------- .nv.constant0.gather_kernel_center_prune --------------------------
	.section	.nv.constant0.gather_kernel_center_prune,"a",@progbits
	.sectionflags	@""
	.align	4
.nv.constant0.gather_kernel_center_prune:
	.zero		928


//--------------------- .nv.constant0.gather_kernel --------------------------
	.section	.nv.constant0.gather_kernel,"a",@progbits
	.sectionflags	@""
	.align	4
.nv.constant0.gather_kernel:
	.zero		940


//--------------------- .nv.constant0.gather_kernel_partial --------------------------
	.section	.nv.constant0.gather_kernel_partial,"a",@progbits
	.sectionflags	@""
	.align	4
.nv.constant0.gather_kernel_partial:
	.zero		944


//--------------------- SYMBOLS --------------------------

	.type		.nv.reservedSmem.offset0,@object
	.size		.nv.reservedSmem.offset0,0x4
